	.target	sm_90a

	.elftype	@"ET_EXEC"


//--------------------- .note.nv.tkinfo           --------------------------
	.section	.note.nv.tkinfo,"",@"SHT_NOTE"
	.sectionflags	@"SHF_NOTE_NV_TKINFO"
	.tkinfo
        /*0018*/ 	.word	0x00000002
        /*0030*/ 	.string	""
        /*0030*/ 	.string	"ptxas"
        /*0030*/ 	.string	"Cuda compilation tools, release 13.0, V13.0.88"
        /*0030*/ 	.string	"Build cuda_13.0.r13.0/compiler.36424714_0"
        /*0030*/ 	.string	"-arch sm_90a -m 64 "



//--------------------- .note.nv.cuinfo           --------------------------
	.section	.note.nv.cuinfo,"",@"SHT_NOTE"
	.sectionflags	@"SHF_NOTE_NV_CUINFO"
        /*0018*/ 	.short	0x0002
        /*001a*/ 	.short	0x005a
        /*001c*/ 	.short	0x0082
	.zero		2


//--------------------- .nv.info                  --------------------------
	.section	.nv.info,"",@"SHT_CUDA_INFO"
	.align	4


	//----- nvinfo : EIATTR_REGCOUNT
	.align		4
        /*0000*/ 	.byte	0x04, 0x2f
        /*0002*/ 	.short	(.L_15 - .L_14)
	.align		4
.L_14:
        /*0004*/ 	.word	index@(_ZN7cutlass13device_kernelINS_4gemm6kernel13GemmUniversalIN4cute5tupleIJiiiiEEENS1_10collective13CollectiveMmaINS1_34MainloopSm90TmaGmmaWarpSpecializedILi5ENS5_IJNS4_1CILi2EEESB_NSA_ILi1EEEEEENS1_35KernelTmaWarpSpecializedCooperativeEEENS5_IJNSA_ILi128EEESG_NSA_ILi64EEEEEENS_6half_tENS5_IJlSC_lEEESJ_SK_NS4_8TiledMMAINS4_8MMA_AtomIJNS4_4SM904GMMA26MMA_64x128x16_F32F16F16_SSILNSO_5MajorE0ELSQ_0ELNSO_7ScaleInE1ELSR_1EEEEEENS4_6LayoutINS5_IJSB_SC_SC_EEENS5_IJSC_NSA_ILi0EEESW_EEEEENS5_IJNS4_10UnderscoreESZ_SZ_EEEEENS4_23SM90_TMA_LOAD_MULTICASTENS4_14ComposedLayoutINS4_7SwizzleILi3ELi4ELi3EEENS4_18smem_ptr_flag_bitsILi16EEENSU_INS5_IJNSA_ILi8EEESH_EEENS5_IJSH_SC_EEEEEEEvNS4_8identityES12_S1C_vS1D_EENS_8epilogue10collective6detail29Sm90TmaWarpSpecializedAdapterINS1G_15DefaultEpilogueISJ_SK_SK_NS1F_6thread17LinearCombinationISJ_Li1EffLNS1K_9ScaleType4KindE0ELNS_15FloatRoundStyleE2ESJ_EENS1_15EpilogueDefaultEEEEEvvEEEEvNT_6ParamsE)
        /*0008*/ 	.word	0x000000a8


	//----- nvinfo : EIATTR_FRAME_SIZE
	.align		4
.L_15:
        /*000c*/ 	.byte	0x04, 0x11
        /*000e*/ 	.short	(.L_17 - .L_16)
	.align		4
.L_16:
        /*0010*/ 	.word	index@(_ZN7cutlass13device_kernelINS_4gemm6kernel13GemmUniversalIN4cute5tupleIJiiiiEEENS1_10collective13CollectiveMmaINS1_34MainloopSm90TmaGmmaWarpSpecializedILi5ENS5_IJNS4_1CILi2EEESB_NSA_ILi1EEEEEENS1_35KernelTmaWarpSpecializedCooperativeEEENS5_IJNSA_ILi128EEESG_NSA_ILi64EEEEEENS_6half_tENS5_IJlSC_lEEESJ_SK_NS4_8TiledMMAINS4_8MMA_AtomIJNS4_4SM904GMMA26MMA_64x128x16_F32F16F16_SSILNSO_5MajorE0ELSQ_0ELNSO_7ScaleInE1ELSR_1EEEEEENS4_6LayoutINS5_IJSB_SC_SC_EEENS5_IJSC_NSA_ILi0EEESW_EEEEENS5_IJNS4_10UnderscoreESZ_SZ_EEEEENS4_23SM90_TMA_LOAD_MULTICASTENS4_14ComposedLayoutINS4_7SwizzleILi3ELi4ELi3EEENS4_18smem_ptr_flag_bitsILi16EEENSU_INS5_IJNSA_ILi8EEESH_EEENS5_IJSH_SC_EEEEEEEvNS4_8identityES12_S1C_vS1D_EENS_8epilogue10collective6detail29Sm90TmaWarpSpecializedAdapterINS1G_15DefaultEpilogueISJ_SK_SK_NS1F_6thread17LinearCombinationISJ_Li1EffLNS1K_9ScaleType4KindE0ELNS_15FloatRoundStyleE2ESJ_EENS1_15EpilogueDefaultEEEEEvvEEEEvNT_6ParamsE)
        /*0014*/ 	.word	0x00000000


	//----- nvinfo : EIATTR_MIN_STACK_SIZE
	.align		4
.L_17:
        /*0018*/ 	.byte	0x04, 0x12
        /*001a*/ 	.short	(.L_19 - .L_18)
	.align		4
.L_18:
        /*001c*/ 	.word	index@(_ZN7cutlass13device_kernelINS_4gemm6kernel13GemmUniversalIN4cute5tupleIJiiiiEEENS1_10collective13CollectiveMmaINS1_34MainloopSm90TmaGmmaWarpSpecializedILi5ENS5_IJNS4_1CILi2EEESB_NSA_ILi1EEEEEENS1_35KernelTmaWarpSpecializedCooperativeEEENS5_IJNSA_ILi128EEESG_NSA_ILi64EEEEEENS_6half_tENS5_IJlSC_lEEESJ_SK_NS4_8TiledMMAINS4_8MMA_AtomIJNS4_4SM904GMMA26MMA_64x128x16_F32F16F16_SSILNSO_5MajorE0ELSQ_0ELNSO_7ScaleInE1ELSR_1EEEEEENS4_6LayoutINS5_IJSB_SC_SC_EEENS5_IJSC_NSA_ILi0EEESW_EEEEENS5_IJNS4_10UnderscoreESZ_SZ_EEEEENS4_23SM90_TMA_LOAD_MULTICASTENS4_14ComposedLayoutINS4_7SwizzleILi3ELi4ELi3EEENS4_18smem_ptr_flag_bitsILi16EEENSU_INS5_IJNSA_ILi8EEESH_EEENS5_IJSH_SC_EEEEEEEvNS4_8identityES12_S1C_vS1D_EENS_8epilogue10collective6detail29Sm90TmaWarpSpecializedAdapterINS1G_15DefaultEpilogueISJ_SK_SK_NS1F_6thread17LinearCombinationISJ_Li1EffLNS1K_9ScaleType4KindE0ELNS_15FloatRoundStyleE2ESJ_EENS1_15EpilogueDefaultEEEEEvvEEEEvNT_6ParamsE)
        /*0020*/ 	.word	0x00000000
.L_19:


//--------------------- .nv.compat                --------------------------
	.section	.nv.compat,"",@"SHT_CUDA_COMPAT_INFO"
	.align	4
        /*0000*/ 	.byte	0x02, 0x09, 0x01, 0x00, 0x02, 0x02, 0x04, 0x00, 0x02, 0x05, 0x05, 0x00, 0x03, 0x07, 0x01, 0x01
        /*0010*/ 	.byte	0x02, 0x03, 0x01, 0x00, 0x02, 0x06, 0x01, 0x00, 0x04, 0x0b, 0x08, 0x00, 0x00, 0x00, 0x00, 0x00
        /*0020*/ 	.byte	0x00, 0x00, 0x00, 0x00


//--------------------- .nv.info._ZN7cutlass13device_kernelINS_4gemm6kernel13GemmUniversalIN4cute5tupleIJiiiiEEENS1_10collective13CollectiveMmaINS1_34MainloopSm90TmaGmmaWarpSpecializedILi5ENS5_IJNS4_1CILi2EEESB_NSA_ILi1EEEEEENS1_35KernelTmaWarpSpecializedCooperativeEEENS5_IJNSA_ILi128EEESG_NSA_ILi64EEEEEENS_6half_tENS5_IJlSC_lEEESJ_SK_NS4_8TiledMMAINS4_8MMA_AtomIJNS4_4SM904GMMA26MMA_64x128x16_F32F16F16_SSILNSO_5MajorE0ELSQ_0ELNSO_7ScaleInE1ELSR_1EEEEEENS4_6LayoutINS5_IJSB_SC_SC_EEENS5_IJSC_NSA_ILi0EEESW_EEEEENS5_IJNS4_10UnderscoreESZ_SZ_EEEEENS4_23SM90_TMA_LOAD_MULTICASTENS4_14ComposedLayoutINS4_7SwizzleILi3ELi4ELi3EEENS4_18smem_ptr_flag_bitsILi16EEENSU_INS5_IJNSA_ILi8EEESH_EEENS5_IJSH_SC_EEEEEEEvNS4_8identityES12_S1C_vS1D_EENS_8epilogue10collective6detail29Sm90TmaWarpSpecializedAdapterINS1G_15DefaultEpilogueISJ_SK_SK_NS1F_6thread17LinearCombinationISJ_Li1EffLNS1K_9ScaleType4KindE0ELNS_15FloatRoundStyleE2ESJ_EENS1_15EpilogueDefaultEEEEEvvEEEEvNT_6ParamsE --------------------------
	.section	.nv.info._ZN7cutlass13device_kernelINS_4gemm6kernel13GemmUniversalIN4cute5tupleIJiiiiEEENS1_10collective13CollectiveMmaINS1_34MainloopSm90TmaGmmaWarpSpecializedILi5ENS5_IJNS4_1CILi2EEESB_NSA_ILi1EEEEEENS1_35KernelTmaWarpSpecializedCooperativeEEENS5_IJNSA_ILi128EEESG_NSA_ILi64EEEEEENS_6half_tENS5_IJlSC_lEEESJ_SK_NS4_8TiledMMAINS4_8MMA_AtomIJNS4_4SM904GMMA26MMA_64x128x16_F32F16F16_SSILNSO_5MajorE0ELSQ_0ELNSO_7ScaleInE1ELSR_1EEEEEENS4_6LayoutINS5_IJSB_SC_SC_EEENS5_IJSC_NSA_ILi0EEESW_EEEEENS5_IJNS4_10UnderscoreESZ_SZ_EEEEENS4_23SM90_TMA_LOAD_MULTICASTENS4_14ComposedLayoutINS4_7SwizzleILi3ELi4ELi3EEENS4_18smem_ptr_flag_bitsILi16EEENSU_INS5_IJNSA_ILi8EEESH_EEENS5_IJSH_SC_EEEEEEEvNS4_8identityES12_S1C_vS1D_EENS_8epilogue10collective6detail29Sm90TmaWarpSpecializedAdapterINS1G_15DefaultEpilogueISJ_SK_SK_NS1F_6thread17LinearCombinationISJ_Li1EffLNS1K_9ScaleType4KindE0ELNS_15FloatRoundStyleE2ESJ_EENS1_15EpilogueDefaultEEEEEvvEEEEvNT_6ParamsE,"",@"SHT_CUDA_INFO"
	.sectionflags	@""
	.align	4


	//----- nvinfo : EIATTR_CUDA_API_VERSION
	.align		4
        /*0000*/ 	.byte	0x04, 0x37
        /*0002*/ 	.short	(.L_21 - .L_20)
.L_20:
        /*0004*/ 	.word	0x00000082


	//----- nvinfo : EIATTR_KPARAM_INFO
	.align		4
.L_21:
        /*0008*/ 	.byte	0x04, 0x17
        /*000a*/ 	.short	(.L_23 - .L_22)
.L_22:
        /*000c*/ 	.word	0x00000000
        /*0010*/ 	.short	0x0000
        /*0012*/ 	.short	0x0070
        /*0014*/ 	.byte	0x00, 0xf0, 0x01, 0x10


	//----- nvinfo : EIATTR_SPARSE_MMA_MASK
	.align		4
.L_23:
        /*0018*/ 	.byte	0x03, 0x50
        /*001a*/ 	.short	0x0000


	//----- nvinfo : EIATTR_MAXREG_COUNT
	.align		4
        /*001c*/ 	.byte	0x03, 0x1b
        /*001e*/ 	.short	0x00a8


	//----- nvinfo : EIATTR_NUM_BARRIERS
	.align		4
        /*0020*/ 	.byte	0x02, 0x4c
        /*0022*/ 	.byte	0x01
	.zero		1


	//----- nvinfo : EIATTR_EXTERNS
	.align		4
        /*0024*/ 	.byte	0x04, 0x0f
        /*0026*/ 	.short	(.L_25 - .L_24)


	//   ....[0]....
	.align		4
.L_24:
        /*0028*/ 	.word	index@(__assertfail)


	//----- nvinfo : EIATTR_MERCURY_ISA_VERSION
	.align		4
.L_25:
        /*002c*/ 	.byte	0x03, 0x5f
        /*002e*/ 	.short	0x0101


	//----- nvinfo : EIATTR_INT_WARP_WIDE_INSTR_OFFSETS
	.align		4
        /*0030*/ 	.byte	0x04, 0x31
        /*0032*/ 	.short	(.L_27 - .L_26)


	//   ....[0]....
.L_26:
        /*0034*/ 	.word	0x000004a0


	//   ....[1]....
        /*0038*/ 	.word	0x000004d0


	//   ....[2]....
        /*003c*/ 	.word	0x00000670


	//   ....[3]....
        /*0040*/ 	.word	0x00001f20


	//----- nvinfo : EIATTR_COOP_GROUP_MASK_REGIDS
	.align		4
.L_27:
        /*0044*/ 	.byte	0x04, 0x29
        /*0046*/ 	.short	(.L_29 - .L_28)


	//   ....[0]....
.L_28:
        /*0048*/ 	.word	0xffffffff


	//   ....[1]....
        /*004c*/ 	.word	0xffffffff


	//   ....[2]....
        /*0050*/ 	.word	0xffffffff


	//   ....[3]....
        /*0054*/ 	.word	0xffffffff


	//   ....[4]....
        /*0058*/ 	.word	0xffffffff


	//   ....[5]....
        /*005c*/ 	.word	0xffffffff


	//----- nvinfo : EIATTR_COOP_GROUP_INSTR_OFFSETS
	.align		4
.L_29:
        /*0060*/ 	.byte	0x04, 0x28
        /*0062*/ 	.short	(.L_31 - .L_30)


	//   ....[0]....
.L_30:
        /*0064*/ 	.word	0x00000060


	//   ....[1]....
        /*0068*/ 	.word	0x00000070


	//   ....[2]....
        /*006c*/ 	.word	0x00000130


	//   ....[3]....
        /*0070*/ 	.word	0x000002f0


	//   ....[4]....
        /*0074*/ 	.word	0x00000820


	//   ....[5]....
        /*0078*/ 	.word	0x000014a0


	//----- nvinfo : EIATTR_REG_RECONFIG
	.align		4
.L_31:
        /*007c*/ 	.byte	0x01, 0x54
	.zero		2


	//----- nvinfo : EIATTR_SYSCALL_OFFSETS
	.align		4
        /*0080*/ 	.byte	0x04, 0x46
        /*0082*/ 	.short	(.L_33 - .L_32)


	//   ....[0]....
.L_32:
        /*0084*/ 	.word	0x00001690


	//----- nvinfo : EIATTR_MBARRIER_INSTR_OFFSETS
	.align		4
.L_33:
        /*0088*/ 	.byte	0x04, 0x39
        /*008a*/ 	.short	(.L_35 - .L_34)


	//   ....[0]....
.L_34:
        /*008c*/ 	.word	0x00000230
        /*0090*/ 	.word	0x000000ff
        /*0094*/ 	.word	0x00000000
        /*0098*/ 	.short	0x0100
        /*009a*/ 	.byte	0x08
	.zero		1


	//   ....[1]....
        /*009c*/ 	.word	0x00000240
        /*00a0*/ 	.word	0x000000ff
        /*00a4*/ 	.word	0x00000028
        /*00a8*/ 	.short	0x0100
        /*00aa*/ 	.byte	0x08
	.zero		1


	//   ....[2]....
        /*00ac*/ 	.word	0x00000250
        /*00b0*/ 	.word	0x000000ff
        /*00b4*/ 	.word	0x00000008
        /*00b8*/ 	.short	0x0100
        /*00ba*/ 	.byte	0x08
	.zero		1


	//   ....[3]....
        /*00bc*/ 	.word	0x00000260
        /*00c0*/ 	.word	0x000000ff
        /*00c4*/ 	.word	0x00000030
        /*00c8*/ 	.short	0x0100
        /*00ca*/ 	.byte	0x08
	.zero		1


	//   ....[4]....
        /*00cc*/ 	.word	0x00000270
        /*00d0*/ 	.word	0x000000ff
        /*00d4*/ 	.word	0x00000010
        /*00d8*/ 	.short	0x0100
        /*00da*/ 	.byte	0x08
	.zero		1


	//   ....[5]....
        /*00dc*/ 	.word	0x00000280
        /*00e0*/ 	.word	0x000000ff
        /*00e4*/ 	.word	0x00000038
        /*00e8*/ 	.short	0x0100
        /*00ea*/ 	.byte	0x08
	.zero		1


	//   ....[6]....
        /*00ec*/ 	.word	0x00000290
        /*00f0*/ 	.word	0x000000ff
        /*00f4*/ 	.word	0x00000018
        /*00f8*/ 	.short	0x0100
        /*00fa*/ 	.byte	0x08
	.zero		1


	//   ....[7]....
        /*00fc*/ 	.word	0x000002a0
        /*0100*/ 	.word	0x000000ff
        /*0104*/ 	.word	0x00000040
        /*0108*/ 	.short	0x0100
        /*010a*/ 	.byte	0x08
	.zero		1


	//   ....[8]....
        /*010c*/ 	.word	0x000002b0
        /*0110*/ 	.word	0x000000ff
        /*0114*/ 	.word	0x00000020
        /*0118*/ 	.short	0x0100
        /*011a*/ 	.byte	0x08
	.zero		1


	//   ....[9]....
        /*011c*/ 	.word	0x000002c0
        /*0120*/ 	.word	0x000000ff
        /*0124*/ 	.word	0x00000048
        /*0128*/ 	.short	0x0100
        /*012a*/ 	.byte	0x08
	.zero		1


	//   ....[10]....
        /*012c*/ 	.word	0x00000700
        /*0130*/ 	.word	0x000000ff
        /*0134*/ 	.word	0x00000060
        /*0138*/ 	.short	0x0100
        /*013a*/ 	.byte	0x06
	.zero		1


	//   ....[11]....
        /*013c*/ 	.word	0x000007a0
        /*0140*/ 	.word	0x000000ff
        /*0144*/ 	.word	0x00000068
        /*0148*/ 	.short	0x0100
        /*014a*/ 	.byte	0x06
	.zero		1


	//   ....[12]....
        /*014c*/ 	.word	0x00001750
        /*0150*/ 	.word	0x00000003
        /*0154*/ 	.word	0x00000000
        /*0158*/ 	.short	0x010a
        /*015a*/ 	.byte	0x3f
	.zero		1


	//   ....[13]....
        /*015c*/ 	.word	0x000017b0
        /*0160*/ 	.word	0x00000003
        /*0164*/ 	.word	0x00000000
        /*0168*/ 	.short	0x010a
        /*016a*/ 	.byte	0x3f
	.zero		1


	//   ....[14]....
        /*016c*/ 	.word	0x00001b30
        /*0170*/ 	.word	0x00000005
        /*0174*/ 	.word	0x00000000
        /*0178*/ 	.short	0x010a
        /*017a*/ 	.byte	0x3f
	.zero		1


	//   ....[15]....
        /*017c*/ 	.word	0x00001b70
        /*0180*/ 	.word	0x00000005
        /*0184*/ 	.word	0x00000000
        /*0188*/ 	.short	0x010a
        /*018a*/ 	.byte	0x3f
	.zero		1


	//   ....[16]....
        /*018c*/ 	.word	0x00001dd0
        /*0190*/ 	.word	0x00000004
        /*0194*/ 	.word	0x00000000
        /*0198*/ 	.short	0x0101
        /*019a*/ 	.byte	0x3f
	.zero		1


	//   ....[17]....
        /*019c*/ 	.word	0x00001fc0
        /*01a0*/ 	.word	0x00000000
        /*01a4*/ 	.word	0x00000000
        /*01a8*/ 	.short	0x0101
        /*01aa*/ 	.byte	0x3f
	.zero		1


	//   ....[18]....
        /*01ac*/ 	.word	0x000071b0
        /*01b0*/ 	.word	0x00000015
        /*01b4*/ 	.word	0x00000028
        /*01b8*/ 	.short	0x010a
        /*01ba*/ 	.byte	0x3f
	.zero		1


	//   ....[19]....
        /*01bc*/ 	.word	0x00007580
        /*01c0*/ 	.word	0x00000006
        /*01c4*/ 	.word	0x00000068
        /*01c8*/ 	.short	0x0101
        /*01ca*/ 	.byte	0x3f
	.zero		1


	//   ....[20]....
        /*01cc*/ 	.word	0x00007cb0
        /*01d0*/ 	.word	0x00000007
        /*01d4*/ 	.word	0x00000000
        /*01d8*/ 	.short	0x010a
        /*01da*/ 	.byte	0x3f
	.zero		1


	//   ....[21]....
        /*01dc*/ 	.word	0x00007d30
        /*01e0*/ 	.word	0x00000008
        /*01e4*/ 	.word	0x00000000
        /*01e8*/ 	.short	0x010a
        /*01ea*/ 	.byte	0x3f
	.zero		1


	//   ....[22]....
        /*01ec*/ 	.word	0x00007dc0
        /*01f0*/ 	.word	0x00000009
        /*01f4*/ 	.word	0x00000000
        /*01f8*/ 	.short	0x010a
        /*01fa*/ 	.byte	0x3f
	.zero		1


	//   ....[23]....
        /*01fc*/ 	.word	0x00007e50
        /*0200*/ 	.word	0x00000006
        /*0204*/ 	.word	0x00000000
        /*0208*/ 	.short	0x010a
        /*020a*/ 	.byte	0x3f
	.zero		1


	//   ....[24]....
        /*020c*/ 	.word	0x00007ee0
        /*0210*/ 	.word	0x00000003
        /*0214*/ 	.word	0x00000000
        /*0218*/ 	.short	0x010a
        /*021a*/ 	.byte	0x3f
	.zero		1


	//   ....[25]....
        /*021c*/ 	.word	0x00007f40
        /*0220*/ 	.word	0x00000003
        /*0224*/ 	.word	0x00000000
        /*0228*/ 	.short	0x010a
        /*022a*/ 	.byte	0x3f
	.zero		1


	//   ....[26]....
        /*022c*/ 	.word	0x00007f90
        /*0230*/ 	.word	0x00000005
        /*0234*/ 	.word	0x00000000
        /*0238*/ 	.short	0x010a
        /*023a*/ 	.byte	0x3f
	.zero		1


	//   ....[27]....
        /*023c*/ 	.word	0x00008060
        /*0240*/ 	.word	0x00000015
        /*0244*/ 	.word	0x00000028
        /*0248*/ 	.short	0x010a
        /*024a*/ 	.byte	0x3f
	.zero		1


	//   ....[28]....
        /*024c*/ 	.word	0x00008130
        /*0250*/ 	.word	0x00000007
        /*0254*/ 	.word	0x00000000
        /*0258*/ 	.short	0x010a
        /*025a*/ 	.byte	0x3f
	.zero		1


	//   ....[29]....
        /*025c*/ 	.word	0x00008180
        /*0260*/ 	.word	0x00000008
        /*0264*/ 	.word	0x00000000
        /*0268*/ 	.short	0x010a
        /*026a*/ 	.byte	0x3f
	.zero		1


	//   ....[30]....
        /*026c*/ 	.word	0x000081d0
        /*0270*/ 	.word	0x00000009
        /*0274*/ 	.word	0x00000000
        /*0278*/ 	.short	0x010a
        /*027a*/ 	.byte	0x3f
	.zero		1


	//   ....[31]....
        /*027c*/ 	.word	0x00008220
        /*0280*/ 	.word	0x00000006
        /*0284*/ 	.word	0x00000000
        /*0288*/ 	.short	0x010a
        /*028a*/ 	.byte	0x3f
	.zero		1


	//----- nvinfo : EIATTR_NUM_MBARRIERS
	.align		4
.L_35:
        /*028c*/ 	.byte	0x03, 0x38
        /*028e*/ 	.short	0x000c


	//----- nvinfo : EIATTR_EXIT_INSTR_OFFSETS
	.align		4
        /*0290*/ 	.byte	0x04, 0x1c
        /*0292*/ 	.short	(.L_37 - .L_36)


	//   ....[0]....
.L_36:
        /*0294*/ 	.word	0x000009f0


	//   ....[1]....
        /*0298*/ 	.word	0x00001200


	//   ....[2]....
        /*029c*/ 	.word	0x00006870


	//   ....[3]....
        /*02a0*/ 	.word	0x00006dd0


	//   ....[4]....
        /*02a4*/ 	.word	0x00007f30


	//----- nvinfo : EIATTR_MAX_THREADS
	.align		4
.L_37:
        /*02a8*/ 	.byte	0x04, 0x05
        /*02aa*/ 	.short	(.L_39 - .L_38)
.L_38:
        /*02ac*/ 	.word	0x00000180
        /*02b0*/ 	.word	0x00000001
        /*02b4*/ 	.word	0x00000001


	//----- nvinfo : EIATTR_CRS_STACK_SIZE
	.align		4
.L_39:
        /*02b8*/ 	.byte	0x04, 0x1e
        /*02ba*/ 	.short	(.L_41 - .L_40)
.L_40:
        /*02bc*/ 	.word	0x00000000


	//----- nvinfo : EIATTR_CBANK_PARAM_SIZE
	.align		4
.L_41:
        /*02c0*/ 	.byte	0x03, 0x19
        /*02c2*/ 	.short	0x0470


	//----- nvinfo : EIATTR_PARAM_CBANK
	.align		4
        /*02c4*/ 	.byte	0x04, 0x0a
        /*02c6*/ 	.short	(.L_43 - .L_42)
	.align		4
.L_42:
        /*02c8*/ 	.word	index@(.nv.constant0._ZN7cutlass13device_kernelINS_4gemm6kernel13GemmUniversalIN4cute5tupleIJiiiiEEENS1_10collective13CollectiveMmaINS1_34MainloopSm90TmaGmmaWarpSpecializedILi5ENS5_IJNS4_1CILi2EEESB_NSA_ILi1EEEEEENS1_35KernelTmaWarpSpecializedCooperativeEEENS5_IJNSA_ILi128EEESG_NSA_ILi64EEEEEENS_6half_tENS5_IJlSC_lEEESJ_SK_NS4_8TiledMMAINS4_8MMA_AtomIJNS4_4SM904GMMA26MMA_64x128x16_F32F16F16_SSILNSO_5MajorE0ELSQ_0ELNSO_7ScaleInE1ELSR_1EEEEEENS4_6LayoutINS5_IJSB_SC_SC_EEENS5_IJSC_NSA_ILi0EEESW_EEEEENS5_IJNS4_10UnderscoreESZ_SZ_EEEEENS4_23SM90_TMA_LOAD_MULTICASTENS4_14ComposedLayoutINS4_7SwizzleILi3ELi4ELi3EEENS4_18smem_ptr_flag_bitsILi16EEENSU_INS5_IJNSA_ILi8EEESH_EEENS5_IJSH_SC_EEEEEEEvNS4_8identityES12_S1C_vS1D_EENS_8epilogue10collective6detail29Sm90TmaWarpSpecializedAdapterINS1G_15DefaultEpilogueISJ_SK_SK_NS1F_6thread17LinearCombinationISJ_Li1EffLNS1K_9ScaleType4KindE0ELNS_15FloatRoundStyleE2ESJ_EENS1_15EpilogueDefaultEEEEEvvEEEEvNT_6ParamsE)
        /*02cc*/ 	.short	0x0210
        /*02ce*/ 	.short	0x0470


	//----- nvinfo : EIATTR_SW_WAR
	.align		4
.L_43:
        /*02d0*/ 	.byte	0x04, 0x36
        /*02d2*/ 	.short	(.L_45 - .L_44)
.L_44:
        /*02d4*/ 	.word	0x00000008
.L_45:


//--------------------- .nv.callgraph             --------------------------
	.section	.nv.callgraph,"",@"SHT_CUDA_CALLGRAPH"
	.align	4
	.sectionentsize	8
	.align		4
        /*0000*/ 	.word	0x00000000
	.align		4
        /*0004*/ 	.word	0xffffffff
	.align		4
        /*0008*/ 	.word	index@(_ZN7cutlass13device_kernelINS_4gemm6kernel13GemmUniversalIN4cute5tupleIJiiiiEEENS1_10collective13CollectiveMmaINS1_34MainloopSm90TmaGmmaWarpSpecializedILi5ENS5_IJNS4_1CILi2EEESB_NSA_ILi1EEEEEENS1_35KernelTmaWarpSpecializedCooperativeEEENS5_IJNSA_ILi128EEESG_NSA_ILi64EEEEEENS_6half_tENS5_IJlSC_lEEESJ_SK_NS4_8TiledMMAINS4_8MMA_AtomIJNS4_4SM904GMMA26MMA_64x128x16_F32F16F16_SSILNSO_5MajorE0ELSQ_0ELNSO_7ScaleInE1ELSR_1EEEEEENS4_6LayoutINS5_IJSB_SC_SC_EEENS5_IJSC_NSA_ILi0EEESW_EEEEENS5_IJNS4_10UnderscoreESZ_SZ_EEEEENS4_23SM90_TMA_LOAD_MULTICASTENS4_14ComposedLayoutINS4_7SwizzleILi3ELi4ELi3EEENS4_18smem_ptr_flag_bitsILi16EEENSU_INS5_IJNSA_ILi8EEESH_EEENS5_IJSH_SC_EEEEEEEvNS4_8identityES12_S1C_vS1D_EENS_8epilogue10collective6detail29Sm90TmaWarpSpecializedAdapterINS1G_15DefaultEpilogueISJ_SK_SK_NS1F_6thread17LinearCombinationISJ_Li1EffLNS1K_9ScaleType4KindE0ELNS_15FloatRoundStyleE2ESJ_EENS1_15EpilogueDefaultEEEEEvvEEEEvNT_6ParamsE)
	.align		4
        /*000c*/ 	.word	index@(__assertfail)
	.align		4
        /*0010*/ 	.word	0x00000000
	.align		4
        /*0014*/ 	.word	0xfffffffe
	.align		4
        /*0018*/ 	.word	0x00000000
	.align		4
        /*001c*/ 	.word	0xfffffffd
	.align		4
        /*0020*/ 	.word	0x00000000
	.align		4
        /*0024*/ 	.word	0xfffffffc


//--------------------- .nv.constant4             --------------------------
	.section	.nv.constant4,"a",@progbits
	.align	8
	.align		8
.nv.constant4:
        /*0000*/ 	.dword	__assertfail
	.align		8
        /*0008*/ 	.dword	__unnamed_1
	.align		8
        /*0010*/ 	.dword	_ZN40_INTERNAL_74905ed1_4_k_cu_086025a7_166264cuda3std3__45__cpo5beginE
	.align		8
        /*0018*/ 	.dword	_ZN40_INTERNAL_74905ed1_4_k_cu_086025a7_166264cuda3std3__45__cpo3endE
	.align		8
        /*0020*/ 	.dword	_ZN40_INTERNAL_74905ed1_4_k_cu_086025a7_166264cuda3std3__45__cpo6cbeginE
	.align		8
        /*0028*/ 	.dword	_ZN40_INTERNAL_74905ed1_4_k_cu_086025a7_166264cuda3std3__45__cpo4cendE
	.align		8
        /*0030*/ 	.dword	_ZN40_INTERNAL_74905ed1_4_k_cu_086025a7_166264cuda3std3__442_GLOBAL__N__74905ed1_4_k_cu_086025a7_166266ignoreE
	.align		8
        /*0038*/ 	.dword	_ZN40_INTERNAL_74905ed1_4_k_cu_086025a7_166264cuda3std3__419piecewise_constructE
	.align		8
        /*0040*/ 	.dword	_ZN40_INTERNAL_74905ed1_4_k_cu_086025a7_166264cuda3std3__48in_placeE
	.align		8
        /*0048*/ 	.dword	_ZN40_INTERNAL_74905ed1_4_k_cu_086025a7_166264cuda3std6ranges3__45__cpo4swapE
	.align		8
        /*0050*/ 	.dword	_ZN40_INTERNAL_74905ed1_4_k_cu_086025a7_166264cuda3std6ranges3__45__cpo9iter_moveE
	.align		8
        /*0058*/ 	.dword	_ZN40_INTERNAL_74905ed1_4_k_cu_086025a7_166264cute7productE
	.align		8
        /*0060*/ 	.dword	_ZN40_INTERNAL_74905ed1_4_k_cu_086025a7_166264cute1_E
	.align		8
        /*0068*/ 	.dword	$str$22
	.align		8
        /*0070*/ 	.dword	$str$23


//--------------------- .text._ZN7cutlass13device_kernelINS_4gemm6kernel13GemmUniversalIN4cute5tupleIJiiiiEEENS1_10collective13CollectiveMmaINS1_34MainloopSm90TmaGmmaWarpSpecializedILi5ENS5_IJNS4_1CILi2EEESB_NSA_ILi1EEEEEENS1_35KernelTmaWarpSpecializedCooperativeEEENS5_IJNSA_ILi128EEESG_NSA_ILi64EEEEEENS_6half_tENS5_IJlSC_lEEESJ_SK_NS4_8TiledMMAINS4_8MMA_AtomIJNS4_4SM904GMMA26MMA_64x128x16_F32F16F16_SSILNSO_5MajorE0ELSQ_0ELNSO_7ScaleInE1ELSR_1EEEEEENS4_6LayoutINS5_IJSB_SC_SC_EEENS5_IJSC_NSA_ILi0EEESW_EEEEENS5_IJNS4_10UnderscoreESZ_SZ_EEEEENS4_23SM90_TMA_LOAD_MULTICASTENS4_14ComposedLayoutINS4_7SwizzleILi3ELi4ELi3EEENS4_18smem_ptr_flag_bitsILi16EEENSU_INS5_IJNSA_ILi8EEESH_EEENS5_IJSH_SC_EEEEEEEvNS4_8identityES12_S1C_vS1D_EENS_8epilogue10collective6detail29Sm90TmaWarpSpecializedAdapterINS1G_15DefaultEpilogueISJ_SK_SK_NS1F_6thread17LinearCombinationISJ_Li1EffLNS1K_9ScaleType4KindE0ELNS_15FloatRoundStyleE2ESJ_EENS1_15EpilogueDefaultEEEEEvvEEEEvNT_6ParamsE --------------------------
	.section	.text._ZN7cutlass13device_kernelINS_4gemm6kernel13GemmUniversalIN4cute5tupleIJiiiiEEENS1_10collective13CollectiveMmaINS1_34MainloopSm90TmaGmmaWarpSpecializedILi5ENS5_IJNS4_1CILi2EEESB_NSA_ILi1EEEEEENS1_35KernelTmaWarpSpecializedCooperativeEEENS5_IJNSA_ILi128EEESG_NSA_ILi64EEEEEENS_6half_tENS5_IJlSC_lEEESJ_SK_NS4_8TiledMMAINS4_8MMA_AtomIJNS4_4SM904GMMA26MMA_64x128x16_F32F16F16_SSILNSO_5MajorE0ELSQ_0ELNSO_7ScaleInE1ELSR_1EEEEEENS4_6LayoutINS5_IJSB_SC_SC_EEENS5_IJSC_NSA_ILi0EEESW_EEEEENS5_IJNS4_10UnderscoreESZ_SZ_EEEEENS4_23SM90_TMA_LOAD_MULTICASTENS4_14ComposedLayoutINS4_7SwizzleILi3ELi4ELi3EEENS4_18smem_ptr_flag_bitsILi16EEENSU_INS5_IJNSA_ILi8EEESH_EEENS5_IJSH_SC_EEEEEEEvNS4_8identityES12_S1C_vS1D_EENS_8epilogue10collective6detail29Sm90TmaWarpSpecializedAdapterINS1G_15DefaultEpilogueISJ_SK_SK_NS1F_6thread17LinearCombinationISJ_Li1EffLNS1K_9ScaleType4KindE0ELNS_15FloatRoundStyleE2ESJ_EENS1_15EpilogueDefaultEEEEEvvEEEEvNT_6ParamsE,"ax",@progbits
	.align	128
.text._ZN7cutlass13device_kernelINS_4gemm6kernel13GemmUniversalIN4cute5tupleIJiiiiEEENS1_10collective13CollectiveMmaINS1_34MainloopSm90TmaGmmaWarpSpecializedILi5ENS5_IJNS4_1CILi2EEESB_NSA_ILi1EEEEEENS1_35KernelTmaWarpSpecializedCooperativeEEENS5_IJNSA_ILi128EEESG_NSA_ILi64EEEEEENS_6half_tENS5_IJlSC_lEEESJ_SK_NS4_8TiledMMAINS4_8MMA_AtomIJNS4_4SM904GMMA26MMA_64x128x16_F32F16F16_SSILNSO_5MajorE0ELSQ_0ELNSO_7ScaleInE1ELSR_1EEEEEENS4_6LayoutINS5_IJSB_SC_SC_EEENS5_IJSC_NSA_ILi0EEESW_EEEEENS5_IJNS4_10UnderscoreESZ_SZ_EEEEENS4_23SM90_TMA_LOAD_MULTICASTENS4_14ComposedLayoutINS4_7SwizzleILi3ELi4ELi3EEENS4_18smem_ptr_flag_bitsILi16EEENSU_INS5_IJNSA_ILi8EEESH_EEENS5_IJSH_SC_EEEEEEEvNS4_8identityES12_S1C_vS1D_EENS_8epilogue10collective6detail29Sm90TmaWarpSpecializedAdapterINS1G_15DefaultEpilogueISJ_SK_SK_NS1F_6thread17LinearCombinationISJ_Li1EffLNS1K_9ScaleType4KindE0ELNS_15FloatRoundStyleE2ESJ_EENS1_15EpilogueDefaultEEEEEvvEEEEvNT_6ParamsE:
        .type           _ZN7cutlass13device_kernelINS_4gemm6kernel13GemmUniversalIN4cute5tupleIJiiiiEEENS1_10collective13CollectiveMmaINS1_34MainloopSm90TmaGmmaWarpSpecializedILi5ENS5_IJNS4_1CILi2EEESB_NSA_ILi1EEEEEENS1_35KernelTmaWarpSpecializedCooperativeEEENS5_IJNSA_ILi128EEESG_NSA_ILi64EEEEEENS_6half_tENS5_IJlSC_lEEESJ_SK_NS4_8TiledMMAINS4_8MMA_AtomIJNS4_4SM904GMMA26MMA_64x128x16_F32F16F16_SSILNSO_5MajorE0ELSQ_0ELNSO_7ScaleInE1ELSR_1EEEEEENS4_6LayoutINS5_IJSB_SC_SC_EEENS5_IJSC_NSA_ILi0EEESW_EEEEENS5_IJNS4_10UnderscoreESZ_SZ_EEEEENS4_23SM90_TMA_LOAD_MULTICASTENS4_14ComposedLayoutINS4_7SwizzleILi3ELi4ELi3EEENS4_18smem_ptr_flag_bitsILi16EEENSU_INS5_IJNSA_ILi8EEESH_EEENS5_IJSH_SC_EEEEEEEvNS4_8identityES12_S1C_vS1D_EENS_8epilogue10collective6detail29Sm90TmaWarpSpecializedAdapterINS1G_15DefaultEpilogueISJ_SK_SK_NS1F_6thread17LinearCombinationISJ_Li1EffLNS1K_9ScaleType4KindE0ELNS_15FloatRoundStyleE2ESJ_EENS1_15EpilogueDefaultEEEEEvvEEEEvNT_6ParamsE,@function
        .size           _ZN7cutlass13device_kernelINS_4gemm6kernel13GemmUniversalIN4cute5tupleIJiiiiEEENS1_10collective13CollectiveMmaINS1_34MainloopSm90TmaGmmaWarpSpecializedILi5ENS5_IJNS4_1CILi2EEESB_NSA_ILi1EEEEEENS1_35KernelTmaWarpSpecializedCooperativeEEENS5_IJNSA_ILi128EEESG_NSA_ILi64EEEEEENS_6half_tENS5_IJlSC_lEEESJ_SK_NS4_8TiledMMAINS4_8MMA_AtomIJNS4_4SM904GMMA26MMA_64x128x16_F32F16F16_SSILNSO_5MajorE0ELSQ_0ELNSO_7ScaleInE1ELSR_1EEEEEENS4_6LayoutINS5_IJSB_SC_SC_EEENS5_IJSC_NSA_ILi0EEESW_EEEEENS5_IJNS4_10UnderscoreESZ_SZ_EEEEENS4_23SM90_TMA_LOAD_MULTICASTENS4_14ComposedLayoutINS4_7SwizzleILi3ELi4ELi3EEENS4_18smem_ptr_flag_bitsILi16EEENSU_INS5_IJNSA_ILi8EEESH_EEENS5_IJSH_SC_EEEEEEEvNS4_8identityES12_S1C_vS1D_EENS_8epilogue10collective6detail29Sm90TmaWarpSpecializedAdapterINS1G_15DefaultEpilogueISJ_SK_SK_NS1F_6thread17LinearCombinationISJ_Li1EffLNS1K_9ScaleType4KindE0ELNS_15FloatRoundStyleE2ESJ_EENS1_15EpilogueDefaultEEEEEvvEEEEvNT_6ParamsE,(.L_x_199 - _ZN7cutlass13device_kernelINS_4gemm6kernel13GemmUniversalIN4cute5tupleIJiiiiEEENS1_10collective13CollectiveMmaINS1_34MainloopSm90TmaGmmaWarpSpecializedILi5ENS5_IJNS4_1CILi2EEESB_NSA_ILi1EEEEEENS1_35KernelTmaWarpSpecializedCooperativeEEENS5_IJNSA_ILi128EEESG_NSA_ILi64EEEEEENS_6half_tENS5_IJlSC_lEEESJ_SK_NS4_8TiledMMAINS4_8MMA_AtomIJNS4_4SM904GMMA26MMA_64x128x16_F32F16F16_SSILNSO_5MajorE0ELSQ_0ELNSO_7ScaleInE1ELSR_1EEEEEENS4_6LayoutINS5_IJSB_SC_SC_EEENS5_IJSC_NSA_ILi0EEESW_EEEEENS5_IJNS4_10UnderscoreESZ_SZ_EEEEENS4_23SM90_TMA_LOAD_MULTICASTENS4_14ComposedLayoutINS4_7SwizzleILi3ELi4ELi3EEENS4_18smem_ptr_flag_bitsILi16EEENSU_INS5_IJNSA_ILi8EEESH_EEENS5_IJSH_SC_EEEEEEEvNS4_8identityES12_S1C_vS1D_EENS_8epilogue10collective6detail29Sm90TmaWarpSpecializedAdapterINS1G_15DefaultEpilogueISJ_SK_SK_NS1F_6thread17LinearCombinationISJ_Li1EffLNS1K_9ScaleType4KindE0ELNS_15FloatRoundStyleE2ESJ_EENS1_15EpilogueDefaultEEEEEvvEEEEvNT_6ParamsE)
        .other          _ZN7cutlass13device_kernelINS_4gemm6kernel13GemmUniversalIN4cute5tupleIJiiiiEEENS1_10collective13CollectiveMmaINS1_34MainloopSm90TmaGmmaWarpSpecializedILi5ENS5_IJNS4_1CILi2EEESB_NSA_ILi1EEEEEENS1_35KernelTmaWarpSpecializedCooperativeEEENS5_IJNSA_ILi128EEESG_NSA_ILi64EEEEEENS_6half_tENS5_IJlSC_lEEESJ_SK_NS4_8TiledMMAINS4_8MMA_AtomIJNS4_4SM904GMMA26MMA_64x128x16_F32F16F16_SSILNSO_5MajorE0ELSQ_0ELNSO_7ScaleInE1ELSR_1EEEEEENS4_6LayoutINS5_IJSB_SC_SC_EEENS5_IJSC_NSA_ILi0EEESW_EEEEENS5_IJNS4_10UnderscoreESZ_SZ_EEEEENS4_23SM90_TMA_LOAD_MULTICASTENS4_14ComposedLayoutINS4_7SwizzleILi3ELi4ELi3EEENS4_18smem_ptr_flag_bitsILi16EEENSU_INS5_IJNSA_ILi8EEESH_EEENS5_IJSH_SC_EEEEEEEvNS4_8identityES12_S1C_vS1D_EENS_8epilogue10collective6detail29Sm90TmaWarpSpecializedAdapterINS1G_15DefaultEpilogueISJ_SK_SK_NS1F_6thread17LinearCombinationISJ_Li1EffLNS1K_9ScaleType4KindE0ELNS_15FloatRoundStyleE2ESJ_EENS1_15EpilogueDefaultEEEEEvvEEEEvNT_6ParamsE,@"STO_CUDA_ENTRY STV_DEFAULT"
_ZN7cutlass13device_kernelINS_4gemm6kernel13GemmUniversalIN4cute5tupleIJiiiiEEENS1_10collective13CollectiveMmaINS1_34MainloopSm90TmaGmmaWarpSpecializedILi5ENS5_IJNS4_1CILi2EEESB_NSA_ILi1EEEEEENS1_35KernelTmaWarpSpecializedCooperativeEEENS5_IJNSA_ILi128EEESG_NSA_ILi64EEEEEENS_6half_tENS5_IJlSC_lEEESJ_SK_NS4_8TiledMMAINS4_8MMA_AtomIJNS4_4SM904GMMA26MMA_64x128x16_F32F16F16_SSILNSO_5MajorE0ELSQ_0ELNSO_7ScaleInE1ELSR_1EEEEEENS4_6LayoutINS5_IJSB_SC_SC_EEENS5_IJSC_NSA_ILi0EEESW_EEEEENS5_IJNS4_10UnderscoreESZ_SZ_EEEEENS4_23SM90_TMA_LOAD_MULTICASTENS4_14ComposedLayoutINS4_7SwizzleILi3ELi4ELi3EEENS4_18smem_ptr_flag_bitsILi16EEENSU_INS5_IJNSA_ILi8EEESH_EEENS5_IJSH_SC_EEEEEEEvNS4_8identityES12_S1C_vS1D_EENS_8epilogue10collective6detail29Sm90TmaWarpSpecializedAdapterINS1G_15DefaultEpilogueISJ_SK_SK_NS1F_6thread17LinearCombinationISJ_Li1EffLNS1K_9ScaleType4KindE0ELNS_15FloatRoundStyleE2ESJ_EENS1_15EpilogueDefaultEEEEEvvEEEEvNT_6ParamsE:
[----:B------:R-:W0:Y:S01]  /*0000*/  LDC R1, c[0x0][0x28] ;  /* 0x00000a00ff017b82 */ /* 0x000e220000000800 */
[----:B------:R-:W1:Y:S01]  /*0010*/  S2R R95, SR_TID.X ;  /* 0x00000000005f7919 */ /* 0x000e620000002100 */
[----:B------:R-:W-:Y:S01]  /*0020*/  ELECT P0, URZ, PT ;  /* 0x00000000003f782f */ /* 0x000fe20003800000 */
[----:B------:R-:W-:Y:S01]  /*0030*/  BSSY B0, `(.L_x_0) ;  /* 0x000000f000007945 */ /* 0x000fe20003800000 */
[--C-:B-1----:R-:W-:Y:S02]  /*0040*/  SHF.R.U32.HI R0, RZ, 0x5, R95.reuse ;  /* 0x00000005ff007819 */ /* 0x102fe4000001165f */
[----:B------:R-:W-:-:S03]  /*0050*/  SHF.R.U32.HI R7, RZ, 0x7, R95 ;  /* 0x00000007ff077819 */ /* 0x000fc6000001165f */
[----:B------:R-:W1:Y:S04]  /*0060*/  SHFL.IDX PT, R3, R0, RZ, 0x1f ;  /* 0x00001fff00037589 */ /* 0x000e6800000e0000 */
[----:B------:R2:W3:Y:S01]  /*0070*/  SHFL.IDX PT, R2, R7, RZ, 0x1f ;  /* 0x00001fff07027589 */ /* 0x0004e200000e0000 */
[----:B-1----:R-:W-:-:S13]  /*0080*/  ISETP.NE.OR P0, PT, R3, RZ, !P0 ;  /* 0x000000ff0300720c */ /* 0x002fda0004705670 */
[----:B0-23--:R-:W-:Y:S05]  /*0090*/  @P0 BRA `(.L_x_1) ;  /* 0x0000000000200947 */ /* 0x00dfea0003800000 */
[----:B------:R-:W-:Y:S02]  /*00a0*/  ULDC.64 UR4, c[0x0][0x198] ;  /* 0x0000660000047ab9 */ /* 0x000fe40000000a00 */
[----:B------:R-:W-:Y:S02]  /*00b0*/  UIADD3 UR6, UP0, UR4, 0xf0, URZ ;  /* 0x000000f004067890 */ /* 0x000fe4000ff1e03f */
[----:B------:R-:W-:Y:S02]  /*00c0*/  UIADD3 UR4, UP1, UR4, 0x1f0, URZ ;  /* 0x000001f004047890 */ /* 0x000fe4000ff3e03f */
[----:B------:R-:W-:Y:S02]  /*00d0*/  UIADD3.X UR7, URZ, UR5, URZ, UP0, !UPT ;  /* 0x000000053f077290 */ /* 0x000fe400087fe43f */
[----:B------:R-:W-:-:S07]  /*00e0*/  UIADD3.X UR5, URZ, UR5, URZ, UP1, !UPT ;  /* 0x000000053f057290 */ /* 0x000fce0008ffe43f */
[----:B------:R0:W-:Y:S02]  /*00f0*/  UTMACCTL.PF [UR6] ;  /* 0x00000000060079b9 */ /* 0x0001e40008040000 */
[----:B------:R0:W-:Y:S02]  /*0100*/  UTMACCTL.PF [UR4] ;  /* 0x00000000040079b9 */ /* 0x0001e40008040000 */
[----:B0-----:R-:W-:Y:S01]  /*0110*/  NOP ;  /* 0x0000000000007918 */ /* 0x001fe20000000000 */
.L_x_1:
[----:B------:R-:W-:Y:S05]  /*0120*/  BSYNC B0 ;  /* 0x0000000000007941 */ /* 0x000fea0003800000 */
.L_x_0:
[----:B------:R-:W0:Y:S02]  /*0130*/  SHFL.IDX PT, R5, R0, RZ, 0x1f ;  /* 0x00001fff00057589 */ /* 0x000e2400000e0000 */
[----:B0-----:R-:W-:-:S13]  /*0140*/  ISETP.NE.AND P0, PT, R5, RZ, PT ;  /* 0x000000ff0500720c */ /* 0x001fda0003f05270 */
[----:B------:R-:W-:Y:S05]  /*0150*/  @P0 BRA `(.L_x_2) ;  /* 0x0000000000600947 */ /* 0x000fea0003800000 */
[----:B------:R-:W0:Y:S01]  /*0160*/  S2UR UR8, SR_CgaCtaId ;  /* 0x00000000000879c3 */ /* 0x000e220000008800 */
[----:B------:R-:W-:Y:S01]  /*0170*/  UMOV UR4, 0x400 ;  /* 0x0000040000047882 */ /* 0x000fe20000000000 */
[----:B------:R-:W-:Y:S01]  /*0180*/  UMOV UR5, 0x1 ;  /* 0x0000000100057882 */ /* 0x000fe20000000000 */
[----:B------:R-:W-:Y:S01]  /*0190*/  UMOV UR6, 0x6 ;  /* 0x0000000600067882 */ /* 0x000fe20000000000 */
[----:B------:R-:W-:Y:S01]  /*01a0*/  ELECT P0, URZ, PT ;  /* 0x00000000003f782f */ /* 0x000fe20003800000 */
[----:B------:R-:W-:-:S04]  /*01b0*/  UIADD3 UR6, -UR6, 0x100000, URZ ;  /* 0x0010000006067890 */ /* 0x000fc8000fffe13f */
[----:B------:R-:W-:Y:S02]  /*01c0*/  USHF.L.U32 UR7, UR6, 0xb, URZ ;  /* 0x0000000b06077899 */ /* 0x000fe4000800063f */
[----:B------:R-:W-:Y:S02]  /*01d0*/  USHF.L.U32 UR6, UR6, 0x1, URZ ;  /* 0x0000000106067899 */ /* 0x000fe4000800063f */
[----:B0-----:R-:W-:Y:S02]  /*01e0*/  ULEA UR8, UR8, UR4, 0x18 ;  /* 0x0000000408087291 */ /* 0x001fe4000f8ec03f */
[----:B------:R-:W-:-:S04]  /*01f0*/  UIADD3 UR4, -UR5, 0x100000, URZ ;  /* 0x0010000005047890 */ /* 0x000fc8000fffe13f */
[----:B------:R-:W-:Y:S02]  /*0200*/  USHF.L.U32 UR5, UR4, 0xb, URZ ;  /* 0x0000000b04057899 */ /* 0x000fe4000800063f */
[----:B------:R-:W-:Y:S01]  /*0210*/  USHF.L.U32 UR4, UR4, 0x1, URZ ;  /* 0x0000000104047899 */ /* 0x000fe2000800063f */
[----:B------:R-:W0:Y:S11]  /*0220*/  FENCE.VIEW.ASYNC.S ;  /* 0x00000000000073c6 */ /* 0x000e360000000000 */
[----:B0-----:R0:W1:Y:S01]  /*0230*/  SYNCS.EXCH.64 URZ, [UR8], UR4 ;  /* 0x00000004083f75b2 */ /* 0x0010620008000100 */
[----:B------:R0:W2:Y:S01]  /*0240*/  SYNCS.EXCH.64 URZ, [UR8+0x28], UR6 ;  /* 0x00002806083f75b2 */ /* 0x0000a20008000100 */
[----:B------:R0:W3:Y:S01]  /*0250*/  SYNCS.EXCH.64 URZ, [UR8+0x8], UR4 ;  /* 0x00000804083f75b2 */ /* 0x0000e20008000100 */
[----:B------:R0:W4:Y:S01]  /*0260*/  SYNCS.EXCH.64 URZ, [UR8+0x30], UR6 ;  /* 0x00003006083f75b2 */ /* 0x0001220008000100 */
[----:B------:R0:W0:Y:S01]  /*0270*/  SYNCS.EXCH.64 URZ, [UR8+0x10], UR4 ;  /* 0x00001004083f75b2 */ /* 0x0000220008000100 */
[----:B------:R0:W0:Y:S01]  /*0280*/  SYNCS.EXCH.64 URZ, [UR8+0x38], UR6 ;  /* 0x00003806083f75b2 */ /* 0x0000220008000100 */
[----:B------:R0:W0:Y:S01]  /*0290*/  SYNCS.EXCH.64 URZ, [UR8+0x18], UR4 ;  /* 0x00001804083f75b2 */ /* 0x0000220008000100 */
[----:B------:R0:W0:Y:S01]  /*02a0*/  SYNCS.EXCH.64 URZ, [UR8+0x40], UR6 ;  /* 0x00004006083f75b2 */ /* 0x0000220008000100 */
[----:B------:R0:W0:Y:S01]  /*02b0*/  SYNCS.EXCH.64 URZ, [UR8+0x20], UR4 ;  /* 0x00002004083f75b2 */ /* 0x0000220008000100 */
[----:B------:R0:W0:Y:S01]  /*02c0*/  SYNCS.EXCH.64 URZ, [UR8+0x48], UR6 ;  /* 0x00004806083f75b2 */ /* 0x0000220008000100 */
[----:B------:R-:W-:Y:S01]  /*02d0*/  NOP ;  /* 0x0000000000007918 */ /* 0x000fe20000000000 */
.L_x_2:
[----:B------:R-:W-:Y:S01]  /*02e0*/  SHF.R.S32.HI R4, RZ, 0x1f, R95 ;  /* 0x0000001fff047819 */ /* 0x000fe2000001145f */
[----:B------:R-:W5:Y:S01]  /*02f0*/  SHFL.IDX PT, R0, R0, RZ, 0x1f ;  /* 0x00001fff00007589 */ /* 0x000f6200000e0000 */
[----:B0-----:R-:W0:Y:S01]  /*0300*/  S2UR UR8, SR_CTAID.X ;  /* 0x00000000000879c3 */ /* 0x001e220000002500 */
[----:B------:R-:W-:Y:S02]  /*0310*/  ELECT P0, URZ, PT ;  /* 0x00000000003f782f */ /* 0x000fe40003800000 */
[----:B------:R-:W-:Y:S01]  /*0320*/  LEA.HI R4, R4, R95, RZ, 0x7 ;  /* 0x0000005f04047211 */ /* 0x000fe200078f38ff */
[----:B------:R-:W-:Y:S01]  /*0330*/  ULDC UR4, c[0x0][0x150] ;  /* 0x0000540000047ab9 */ /* 0x000fe20000000800 */
[----:B------:R-:W-:Y:S01]  /*0340*/  SHF.R.S32.HI R6, RZ, 0x1f, R5 ;  /* 0x0000001fff067819 */ /* 0x000fe20000011405 */
[----:B------:R-:W-:Y:S01]  /*0350*/  NOP ;  /* 0x0000000000007918 */ /* 0x000fe20000000000 */
[----:B------:R-:W-:Y:S01]  /*0360*/  LOP3.LUT R4, R4, 0xffffff80, RZ, 0xc0, !PT ;  /* 0xffffff8004047812 */ /* 0x000fe200078ec0ff */
[----:B------:R-:W-:Y:S01]  /*0370*/  NOP ;  /* 0x0000000000007918 */ /* 0x000fe20000000000 */
[----:B------:R-:W-:Y:S01]  /*0380*/  LEA.HI R6, R6, R5, RZ, 0x2 ;  /* 0x0000000506067211 */ /* 0x000fe200078f10ff */
[----:B------:R-:W1:Y:S01]  /*0390*/  LDC R11, c[0x0][0x144] ;  /* 0x00005100ff0b7b82 */ /* 0x000e620000000800 */
[----:B------:R-:W-:Y:S01]  /*03a0*/  IMAD.MOV.U32 R22, RZ, RZ, 0x1 ;  /* 0x00000001ff167424 */ /* 0x000fe200078e00ff */
[----:B------:R-:W-:Y:S01]  /*03b0*/  ISETP.NE.AND P3, PT, R2, RZ, PT ;  /* 0x000000ff0200720c */ /* 0x000fe20003f65270 */
[----:B------:R-:W-:Y:S01]  /*03c0*/  IMAD.IADD R8, R95, 0x1, -R4 ;  /* 0x000000015f087824 */ /* 0x000fe200078e0a04 */
[----:B------:R-:W-:Y:S01]  /*03d0*/  LOP3.LUT R6, R6, 0x3ffffffc, RZ, 0xc0, !PT ;  /* 0x3ffffffc06067812 */ /* 0x000fe200078ec0ff */
[----:B------:R-:W2:Y:S03]  /*03e0*/  S2R R4, SR_CTAID.Y ;  /* 0x0000000000047919 */ /* 0x000ea60000002600 */
[----:B------:R-:W-:Y:S01]  /*03f0*/  SHF.R.S32.HI R9, RZ, 0x1f, R8 ;  /* 0x0000001fff097819 */ /* 0x000fe20000011408 */
[----:B------:R-:W-:Y:S01]  /*0400*/  IMAD.IADD R6, R5, 0x1, -R6 ;  /* 0x0000000105067824 */ /* 0x000fe200078e0a06 */
[----:B------:R-:W3:Y:S02]  /*0410*/  LDC R13, c[0x0][0x140] ;  /* 0x00005000ff0d7b82 */ /* 0x000ee40000000800 */
[----:B------:R-:W-:-:S02]  /*0420*/  LEA.HI R9, R9, R8, RZ, 0x3 ;  /* 0x0000000809097211 */ /* 0x000fc400078f18ff */
[----:B-----5:R-:W-:Y:S02]  /*0430*/  ISETP.NE.OR P0, PT, R0, RZ, !P0 ;  /* 0x000000ff0000720c */ /* 0x020fe40004705670 */
[--C-:B------:R-:W-:Y:S02]  /*0440*/  SHF.R.S32.HI R0, RZ, 0x3, R9.reuse ;  /* 0x00000003ff007819 */ /* 0x100fe40000011409 */
[----:B0-----:R-:W-:Y:S02]  /*0450*/  I2FP.F32.U32 R10, UR8 ;  /* 0x00000008000a7c45 */ /* 0x001fe40008201000 */
[----:B------:R-:W-:-:S03]  /*0460*/  SHF.R.S32.HI R9, RZ, 0x1f, R9 ;  /* 0x0000001fff097819 */ /* 0x000fc60000011409 */
[----:B------:R-:W-:Y:S01]  /*0470*/  FMUL R10, R10, UR4 ;  /* 0x000000040a0a7c20 */ /* 0x000fe20008400000 */
[----:B------:R-:W-:Y:S01]  /*0480*/  LEA.HI R9, R9, R0, RZ, 0x2 ;  /* 0x0000000009097211 */ /* 0x000fe200078f10ff */
[----:B------:R-:W-:Y:S02]  /*0490*/  ULDC UR4, c[0x0][0x154] ;  /* 0x0000550000047ab9 */ /* 0x000fe40000000800 */
[----:B------:R-:W-:Y:S01]  /*04a0*/  VOTEU.ALL UP0, P0 ;  /* 0x00000000003f7886 */ /* 0x000fe20000000000 */
[----:B------:R-:W-:Y:S01]  /*04b0*/  LOP3.LUT R9, R9, 0xfffffffc, RZ, 0xc0, !PT ;  /* 0xfffffffc09097812 */ /* 0x000fe200078ec0ff */
[----:B------:R-:W0:Y:S01]  /*04c0*/  F2I.U32.TRUNC.NTZ R10, R10 ;  /* 0x0000000a000a7305 */ /* 0x000e22000020f000 */
[----:B------:R-:W-:Y:S02]  /*04d0*/  VOTEU.ALL UP1, P0 ;  /* 0x00000000003f7886 */ /* 0x000fe40000020000 */
[----:B------:R-:W5:Y:S01]  /*04e0*/  @!UP0 S2UR UR7, SR_CgaCtaId ;  /* 0x00000000000789c3 */ /* 0x000f620000008800 */
[----:B------:R-:W-:Y:S01]  /*04f0*/  IMAD.IADD R9, R0, 0x1, -R9 ;  /* 0x0000000100097824 */ /* 0x000fe200078e0a09 */
[----:B------:R-:W-:Y:S01]  /*0500*/  SHF.R.S32.HI R0, RZ, 0x1f, R3 ;  /* 0x0000001fff007819 */ /* 0x000fe20000011403 */
[----:B------:R-:W-:Y:S01]  /*0510*/  @!UP0 UMOV UR6, 0x400 ;  /* 0x0000040000068882 */ /* 0x000fe20000000000 */
[----:B---3--:R-:W-:Y:S01]  /*0520*/  ISETP.EQ.U32.AND P2, PT, R13, 0x1, PT ;  /* 0x000000010d00780c */ /* 0x008fe20003f42070 */
[----:B------:R-:W-:Y:S01]  /*0530*/  IMAD R19, R6, 0x4, R9 ;  /* 0x0000000406137824 */ /* 0x000fe200078e0209 */
[----:B--2---:R-:W-:-:S02]  /*0540*/  I2FP.F32.U32 R12, R4 ;  /* 0x00000004000c7245 */ /* 0x004fc40000201000 */
[----:B------:R-:W2:Y:S01]  /*0550*/  LDC R9, c[0x0][0x148] ;  /* 0x00005200ff097b82 */ /* 0x000ea20000000800 */
[----:B------:R-:W-:Y:S02]  /*0560*/  LEA.HI R0, R0, R3, RZ, 0x2 ;  /* 0x0000000300007211 */ /* 0x000fe400078f10ff */
[----:B------:R-:W-:Y:S01]  /*0570*/  LEA.HI R6, R19, R19, RZ, 0x1 ;  /* 0x0000001313067211 */ /* 0x000fe200078f08ff */
[----:B0-----:R-:W-:Y:S02]  /*0580*/  IMAD.MOV R14, RZ, RZ, -R10 ;  /* 0x000000ffff0e7224 */ /* 0x001fe400078e0a0a */
[----:B------:R-:W-:Y:S01]  /*0590*/  FMUL R12, R12, UR4 ;  /* 0x000000040c0c7c20 */ /* 0x000fe20008400000 */
[----:B------:R-:W-:Y:S01]  /*05a0*/  LOP3.LUT R0, R0, 0xfffffffc, RZ, 0xc0, !PT ;  /* 0xfffffffc00007812 */ /* 0x000fe200078ec0ff */
[----:B------:R-:W-:Y:S01]  /*05b0*/  UMOV UR4, 0x20 ;  /* 0x0000002000047882 */ /* 0x000fe20000000000 */
[----:B------:R-:W-:Y:S01]  /*05c0*/  LOP3.LUT R10, R6, 0xfffffffe, RZ, 0xc0, !PT ;  /* 0xfffffffe060a7812 */ /* 0x000fe200078ec0ff */
[----:B-1----:R-:W-:Y:S01]  /*05d0*/  IMAD R6, R11, R14, UR8 ;  /* 0x000000080b067e24 */ /* 0x002fe2000f8e020e */
[----:B------:R-:W-:-:S04]  /*05e0*/  @!UP0 UIADD3 UR4, -UR4, 0x100000, URZ ;  /* 0x0010000004048890 */ /* 0x000fc8000fffe13f */
[----:B------:R-:W-:Y:S02]  /*05f0*/  @!UP0 USHF.L.U32 UR5, UR4, 0xb, URZ ;  /* 0x0000000b04058899 */ /* 0x000fe4000800063f */
[----:B------:R-:W-:Y:S01]  /*0600*/  @!UP0 USHF.L.U32 UR4, UR4, 0x1, URZ ;  /* 0x0000000104048899 */ /* 0x000fe2000800063f */
[----:B------:R-:W0:Y:S01]  /*0610*/  F2I.U32.TRUNC.NTZ R12, R12 ;  /* 0x0000000c000c7305 */ /* 0x000e22000020f000 */
[----:B------:R-:W-:Y:S02]  /*0620*/  IMAD.IADD R3, R3, 0x1, -R0 ;  /* 0x0000000103037824 */ /* 0x000fe400078e0a00 */
[C---:B------:R-:W-:Y:S02]  /*0630*/  IMAD.IADD R11, R19.reuse, 0x1, -R10 ;  /* 0x00000001130b7824 */ /* 0x040fe400078e0a0a */
[----:B------:R-:W-:Y:S01]  /*0640*/  IMAD.SHL.U32 R10, R19, 0x4, RZ ;  /* 0x00000004130a7824 */ /* 0x000fe200078e00ff */
[----:B-----5:R-:W-:Y:S01]  /*0650*/  @!UP0 ULEA UR6, UR7, UR6, 0x18 ;  /* 0x0000000607068291 */ /* 0x020fe2000f8ec03f */
[----:B------:R-:W-:Y:S01]  /*0660*/  ISETP.NE.AND P1, PT, R3, 0x3, PT ;  /* 0x000000030300780c */ /* 0x000fe20003f25270 */
[----:B------:R-:W-:Y:S01]  /*0670*/  VOTEU.ALL UP0, P0 ;  /* 0x00000000003f7886 */ /* 0x000fe20000000000 */
[----:B------:R-:W-:-:S02]  /*0680*/  ISETP.NE.AND P4, PT, R11, R6, PT ;  /* 0x000000060b00720c */ /* 0x000fc40003f85270 */
[----:B------:R-:W-:Y:S02]  /*0690*/  LOP3.LUT R19, R19, 0xc, R10, 0x78, !PT ;  /* 0x0000000c13137812 */ /* 0x000fe400078e780a */
[----:B------:R-:W-:Y:S01]  /*06a0*/  LOP3.LUT P0, RZ, R8, 0x7, RZ, 0xc0, !PT ;  /* 0x0000000708ff7812 */ /* 0x000fe2000780c0ff */
[C---:B------:R-:W-:Y:S01]  /*06b0*/  VIADD R8, R2.reuse, 0xffffffff ;  /* 0xffffffff02087836 */ /* 0x040fe20000000000 */
[----:B------:R-:W-:Y:S01]  /*06c0*/  ISETP.EQ.OR P1, PT, R3, RZ, !P1 ;  /* 0x000000ff0300720c */ /* 0x000fe20004f22670 */
[----:B0-----:R-:W-:Y:S01]  /*06d0*/  IMAD.MOV R23, RZ, RZ, -R12 ;  /* 0x000000ffff177224 */ /* 0x001fe200078e0a0c */
[----:B------:R-:W-:Y:S01]  /*06e0*/  ISETP.LT.U32.AND P0, PT, R19, 0x4, !P0 ;  /* 0x000000041300780c */ /* 0x000fe20004701070 */
[----:B------:R-:W0:Y:S02]  /*06f0*/  FENCE.VIEW.ASYNC.S ;  /* 0x00000000000073c6 */ /* 0x000e240000000000 */
[----:B0-----:R0:W1:Y:S01]  /*0700*/  @!UP0 SYNCS.EXCH.64 URZ, [UR6+0x60], UR4 ;  /* 0x00006004063f85b2 */ /* 0x0010620008000100 */
[----:B------:R-:W-:Y:S01]  /*0710*/  ISETP.EQ.AND P1, PT, R2, RZ, P1 ;  /* 0x000000ff0200720c */ /* 0x000fe20000f22270 */
[----:B--2---:R-:W-:Y:S01]  /*0720*/  IMAD R11, R9, R23, R4 ;  /* 0x00000017090b7224 */ /* 0x004fe200078e0204 */
[----:B------:R-:W-:-:S02]  /*0730*/  ISETP.GE.U32.AND P6, PT, R8, 0x2, PT ;  /* 0x000000020800780c */ /* 0x000fc40003fc6070 */
[----:B------:R-:W-:Y:S02]  /*0740*/  @P4 LEA.HI R0, R19, R19, RZ, 0x1 ;  /* 0x0000001313004211 */ /* 0x000fe400078f08ff */
[----:B------:R-:W-:Y:S02]  /*0750*/  SEL R18, RZ, 0x1, !P1 ;  /* 0x00000001ff127807 */ /* 0x000fe40004800000 */
[----:B------:R-:W-:Y:S02]  /*0760*/  @P4 SHF.R.S32.HI R0, RZ, 0x1, R0 ;  /* 0x00000001ff004819 */ /* 0x000fe40000011400 */
[----:B------:R-:W-:Y:S02]  /*0770*/  SEL R18, R18, 0x2, P6 ;  /* 0x0000000212127807 */ /* 0x000fe40003000000 */
[----:B------:R-:W-:Y:S02]  /*0780*/  @P4 ISETP.NE.AND P5, PT, R0, R11, PT ;  /* 0x0000000b0000420c */ /* 0x000fe40003fa5270 */
[----:B------:R-:W-:Y:S01]  /*0790*/  SEL R11, RZ, 0x1, !P0 ;  /* 0x00000001ff0b7807 */ /* 0x000fe20004000000 */
[----:B------:R0:W2:Y:S01]  /*07a0*/  @!UP1 SYNCS.EXCH.64 URZ, [UR6+0x68], UR4 ;  /* 0x00006804063f95b2 */ /* 0x0000a20008000100 */
[----:B------:R-:W-:Y:S01]  /*07b0*/  @P4 SEL R22, RZ, 0x1, P5 ;  /* 0x00000001ff164807 */ /* 0x000fe20002800000 */
[----:B------:R-:W-:Y:S01]  /*07c0*/  NOP ;  /* 0x0000000000007918 */ /* 0x000fe20000000000 */
[----:B------:R-:W-:-:S02]  /*07d0*/  LOP3.LUT R0, R95, 0x7f, RZ, 0xc0, !PT ;  /* 0x0000007f5f007812 */ /* 0x000fc400078ec0ff */
[----:B------:R-:W-:Y:S01]  /*07e0*/  LOP3.LUT R22, R22, R11, RZ, 0xc0, !PT ;  /* 0x0000000b16167212 */ /* 0x000fe200078ec0ff */
[----:B01----:R-:W-:Y:S06]  /*07f0*/  @!P2 BRA `(.L_x_3) ;  /* 0x000000000008a947 */ /* 0x003fec0003800000 */
[----:B--2-4-:R-:W-:Y:S01]  /*0800*/  UCGABAR_ARV ;  /* 0x00000000000079c7 */ /* 0x014fe20008000000 */
[----:B------:R-:W-:Y:S05]  /*0810*/  BRA `(.L_x_4) ;  /* 0x0000000000047947 */ /* 0x000fea0003800000 */
.L_x_3:
[----:B--2-4-:R-:W-:Y:S01]  /*0820*/  NOP ;  /* 0x0000000000007918 */ /* 0x014fe20000000000 */
.L_x_4:
[----:B------:R-:W0:Y:S01]  /*0830*/  LDC R2, c[0x0][0x65c] ;  /* 0x00019700ff027b82 */ /* 0x000e220000000800 */
[----:B------:R-:W-:Y:S02]  /*0840*/  IMAD.U32 R10, RZ, RZ, UR8 ;  /* 0x00000008ff0a7e24 */ /* 0x000fe4000f8e00ff */
[----:B------:R-:W-:Y:S01]  /*0850*/  IMAD.MOV.U32 R11, RZ, RZ, RZ ;  /* 0x000000ffff0b7224 */ /* 0x000fe200078e00ff */
[----:B0-----:R-:W-:-:S04]  /*0860*/  ISETP.NE.AND P1, PT, R2, 0x1, PT ;  /* 0x000000010200780c */ /* 0x001fc80003f25270 */
[----:B------:R-:W-:-:S09]  /*0870*/  P2R R5, PR, RZ, 0x2 ;  /* 0x00000002ff057803 */ /* 0x000fd20000000000 */
[----:B------:R-:W0:Y:S01]  /*0880*/  @P1 LDC R17, c[0x0][0x10] ;  /* 0x00000400ff111b82 */ /* 0x000e220000000800 */
[----:B------:R-:W-:Y:S02]  /*0890*/  @P1 IMAD.MOV.U32 R5, RZ, RZ, RZ ;  /* 0x000000ffff051224 */ /* 0x000fe400078e00ff */
[----:B------:R-:W-:-:S05]  /*08a0*/  @P1 IMAD.MOV.U32 R15, RZ, RZ, RZ ;  /* 0x000000ffff0f1224 */ /* 0x000fca00078e00ff */
[----:B------:R-:W1:Y:S01]  /*08b0*/  @!P1 LDC R13, c[0x0][0xc] ;  /* 0x00000300ff0d9b82 */ /* 0x000e620000000800 */
[----:B------:R-:W-:Y:S01]  /*08c0*/  ULDC UR4, c[0x0][0xc] ;  /* 0x0000030000047ab9 */ /* 0x000fe20000000800 */
[----:B------:R-:W-:Y:S01]  /*08d0*/  ULDC UR5, c[0x0][0x10] ;  /* 0x0000040000057ab9 */ /* 0x000fe20000000800 */
[----:B------:R-:W-:Y:S01]  /*08e0*/  ULDC UR6, c[0x0][0x14] ;  /* 0x0000050000067ab9 */ /* 0x000fe20000000800 */
[----:B------:R-:W-:-:S04]  /*08f0*/  UIMAD.WIDE.U32 UR4, UR4, UR5, URZ ;  /* 0x00000005040472a5 */ /* 0x000fc8000f8e003f */
[----:B------:R-:W-:Y:S02]  /*0900*/  UIMAD.WIDE.U32 UR36, UR4, UR6, URZ ;  /* 0x00000006042472a5 */ /* 0x000fe4000f8e003f */
[----:B------:R-:W-:-:S04]  /*0910*/  UIMAD UR42, UR5, UR6, URZ ;  /* 0x00000006052a72a4 */ /* 0x000fc8000f8e023f */
[----:B------:R-:W-:Y:S01]  /*0920*/  UIADD3 UR42, UR37, UR42, URZ ;  /* 0x0000002a252a7290 */ /* 0x000fe2000fffe03f */
[----:B0-----:R-:W-:-:S04]  /*0930*/  @P1 IMAD.WIDE.U32 R16, R17, UR8, R4 ;  /* 0x0000000811101c25 */ /* 0x001fc8000f8e0004 */
[----:B------:R-:W-:Y:S02]  /*0940*/  @P1 IMAD.IADD R17, R17, 0x1, R15 ;  /* 0x0000000111111824 */ /* 0x000fe400078e020f */
[----:B-1----:R-:W-:-:S04]  /*0950*/  @!P1 IMAD.WIDE.U32 R10, R4, R13, R10 ;  /* 0x0000000d040a9225 */ /* 0x002fc800078e000a */
[----:B------:R-:W-:Y:S02]  /*0960*/  @!P1 IMAD.MOV.U32 R16, RZ, RZ, R10 ;  /* 0x000000ffff109224 */ /* 0x000fe400078e000a */
[----:B------:R-:W-:Y:S01]  /*0970*/  @!P1 IMAD.MOV.U32 R17, RZ, RZ, R11 ;  /* 0x000000ffff119224 */ /* 0x000fe200078e000b */
[----:B------:R-:W-:Y:S06]  /*0980*/  @!P2 BRA `(.L_x_5) ;  /* 0x00000000000ca947 */ /* 0x000fec0003800000 */
[----:B------:R-:W-:Y:S01]  /*0990*/  UCGABAR_WAIT ;  /* 0x0000000000007dc7 */ /* 0x000fe20008000000 */
[----:B------:R-:W-:Y:S01]  /*09a0*/  CCTL.IVALL ;  /* 0x00000000ff00798f */ /* 0x000fe20002000000 */
[----:B------:R-:W-:Y:S05]  /*09b0*/  BRA `(.L_x_6) ;  /* 0x0000000000047947 */ /* 0x000fea0003800000 */
.L_x_5:
[----:B------:R-:W-:Y:S06]  /*09c0*/  BAR.SYNC.DEFER_BLOCKING 0x0 ;  /* 0x0000000000007b1d */ /* 0x000fec0000010000 */
.L_x_6:
[----:B------:R-:W-:Y:S05]  /*09d0*/  @!P3 BRA `(.L_x_7) ;  /* 0x0000005c00a8b947 */ /* 0x000fea0003800000 */
[----:B------:R-:W-:-:S13]  /*09e0*/  ISETP.GT.U32.AND P0, PT, R8, 0x1, PT ;  /* 0x000000010800780c */ /* 0x000fda0003f04070 */
[----:B------:R-:W-:Y:S05]  /*09f0*/  @P0 EXIT ;  /* 0x000000000000094d */ /* 0x000fea0003800000 */
[----:B------:R-:W-:Y:S01]  /*0a00*/  ULDC.64 UR4, c[0x0][0x650] ;  /* 0x0001940000047ab9 */ /* 0x000fe20000000a00 */
[----:B------:R-:W-:Y:S01]  /*0a10*/  PRMT R3, RZ, 0x7610, R3 ;  /* 0x00007610ff037816 */ /* 0x000fe20000000003 */
[----:B------:R-:W-:Y:S01]  /*0a20*/  IMAD.MOV.U32 R103, RZ, RZ, -0x1 ;  /* 0xffffffffff677424 */ /* 0x000fe200078e00ff */
[----:B------:R-:W-:Y:S01]  /*0a30*/  ISETP.GE.U32.AND P0, PT, R16, UR4, PT ;  /* 0x0000000410007c0c */ /* 0x000fe2000bf06070 */
[----:B------:R-:W-:Y:S02]  /*0a40*/  IMAD.MOV.U32 R100, RZ, RZ, -0x1 ;  /* 0xffffffffff647424 */ /* 0x000fe400078e00ff */
[----:B------:R-:W-:Y:S01]  /*0a50*/  IMAD.MOV.U32 R101, RZ, RZ, -0x1 ;  /* 0xffffffffff657424 */ /* 0x000fe200078e00ff */
[----:B------:R-:W-:-:S13]  /*0a60*/  ISETP.GE.U32.AND.EX P0, PT, R17, UR5, PT, P0 ;  /* 0x0000000511007c0c */ /* 0x000fda000bf06100 */
[----:B------:R-:W-:Y:S05]  /*0a70*/  @P0 BRA `(.L_x_8) ;  /* 0x0000000400280947 */ /* 0x000fea0003800000 */
[----:B------:R-:W0:Y:S01]  /*0a80*/  LDC.64 R24, c[0x0][0x628] ;  /* 0x00018a00ff187b82 */ /* 0x000e220000000a00 */
[----:B------:R-:W-:Y:S02]  /*0a90*/  IMAD.MOV.U32 R10, RZ, RZ, R16 ;  /* 0x000000ffff0a7224 */ /* 0x000fe400078e0010 */
[----:B------:R-:W-:-:S05]  /*0aa0*/  IMAD.MOV.U32 R11, RZ, RZ, R17 ;  /* 0x000000ffff0b7224 */ /* 0x000fca00078e0011 */
[----:B------:R-:W1:Y:S08]  /*0ab0*/  LDC R8, c[0x0][0x630] ;  /* 0x00018c00ff087b82 */ /* 0x000e700000000800 */
[----:B------:R-:W2:Y:S01]  /*0ac0*/  LDC.64 R26, c[0x0][0x620] ;  /* 0x00018800ff1a7b82 */ /* 0x000ea20000000a00 */
[----:B0-----:R-:W-:-:S04]  /*0ad0*/  ISETP.NE.U32.AND P0, PT, R24, RZ, PT ;  /* 0x000000ff1800720c */ /* 0x001fc80003f05070 */
[----:B------:R-:W-:-:S13]  /*0ae0*/  ISETP.NE.AND.EX P0, PT, R25, RZ, PT, P0 ;  /* 0x000000ff1900720c */ /* 0x000fda0003f05300 */
[----:B-12---:R-:W-:Y:S05]  /*0af0*/  @!P0 BRA `(.L_x_9) ;  /* 0x0000000000288947 */ /* 0x006fea0003800000 */
[----:B------:R-:W0:Y:S02]  /*0b00*/  LDC R3, c[0x0][0x634] ;  /* 0x00018d00ff037b82 */ /* 0x000e240000000800 */
[----:B0-----:R-:W-:-:S05]  /*0b10*/  IADD3 R3, P0, R16, R3, RZ ;  /* 0x0000000310037210 */ /* 0x001fca0007f1e0ff */
[----:B------:R-:W-:-:S04]  /*0b20*/  IMAD.X R21, RZ, RZ, R17, P0 ;  /* 0x000000ffff157224 */ /* 0x000fc800000e0611 */
[----:B------:R-:W-:-:S04]  /*0b30*/  IMAD.WIDE.U32 R10, R21, R24, RZ ;  /* 0x00000018150a7225 */ /* 0x000fc800078e00ff */
[----:B------:R-:W-:-:S04]  /*0b40*/  IMAD.WIDE.U32 R12, P0, R3, R25, R10 ;  /* 0x00000019030c7225 */ /* 0x000fc8000780000a */
[----:B------:R-:W-:-:S04]  /*0b50*/  IMAD.WIDE.U32 R10, R3, R24, RZ ;  /* 0x00000018030a7225 */ /* 0x000fc800078e00ff */
[----:B------:R-:W-:Y:S01]  /*0b60*/  IMAD.X R15, RZ, RZ, RZ, P0 ;  /* 0x000000ffff0f7224 */ /* 0x000fe200000e06ff */
[----:B------:R-:W-:Y:S01]  /*0b70*/  IADD3 RZ, P0, R11, R12, RZ ;  /* 0x0000000c0bff7210 */ /* 0x000fe20007f1e0ff */
[----:B------:R-:W-:-:S04]  /*0b80*/  IMAD.MOV.U32 R14, RZ, RZ, R13 ;  /* 0x000000ffff0e7224 */ /* 0x000fc800078e000d */
[----:B------:R-:W-:-:S08]  /*0b90*/  IMAD.WIDE.U32.X R10, R21, R25, R14, P0 ;  /* 0x00000019150a7225 */ /* 0x000fd000000e040e */
.L_x_9:
[----:B------:R-:W0:Y:S01]  /*0ba0*/  LDC.64 R30, c[0x0][0x640] ;  /* 0x00019000ff1e7b82 */ /* 0x000e220000000a00 */
[-CC-:B------:R-:W-:Y:S01]  /*0bb0*/  SHF.R.U64 R101, R10, R8.reuse, R11.reuse ;  /* 0x000000080a657219 */ /* 0x180fe2000000120b */
[----:B------:R-:W-:Y:S01]  /*0bc0*/  IMAD R29, R9, R23, R4 ;  /* 0x00000017091d7224 */ /* 0x000fe200078e0204 */
[----:B------:R-:W-:Y:S01]  /*0bd0*/  SHF.R.U32.HI R3, RZ, R8, R11 ;  /* 0x00000008ff037219 */ /* 0x000fe2000001160b */
[----:B------:R-:W-:Y:S01]  /*0be0*/  IMAD.MOV.U32 R23, RZ, RZ, 0x1 ;  /* 0x00000001ff177424 */ /* 0x000fe200078e00ff */
[----:B------:R-:W-:-:S03]  /*0bf0*/  IADD3 R5, P0, RZ, -R101, RZ ;  /* 0x80000065ff057210 */ /* 0x000fc60007f1e0ff */
[----:B------:R-:W1:Y:S02]  /*0c00*/  LDC R12, c[0x0][0x618] ;  /* 0x00018600ff0c7b82 */ /* 0x000e640000000800 */
[----:B------:R-:W-:Y:S02]  /*0c10*/  IMAD.X R3, RZ, RZ, ~R3, P0 ;  /* 0x000000ffff037224 */ /* 0x000fe400000e0e03 */
[----:B------:R-:W-:-:S04]  /*0c20*/  IMAD.WIDE.U32 R10, R5, R26, R16 ;  /* 0x0000001a050a7225 */ /* 0x000fc800078e0010 */
[----:B------:R-:W2:Y:S01]  /*0c30*/  LDC R20, c[0x0][0x608] ;  /* 0x00018200ff147b82 */ /* 0x000ea20000000800 */
[----:B------:R-:W-:Y:S02]  /*0c40*/  IMAD R8, R3, R26, RZ ;  /* 0x0000001a03087224 */ /* 0x000fe400078e02ff */
[----:B------:R-:W-:Y:S02]  /*0c50*/  IMAD.MOV.U32 R3, RZ, RZ, -0x1 ;  /* 0xffffffffff037424 */ /* 0x000fe400078e00ff */
[----:B------:R-:W-:-:S03]  /*0c60*/  IMAD R5, R5, R27, R8 ;  /* 0x0000001b05057224 */ /* 0x000fc600078e0208 */
[----:B------:R-:W3:Y:S01]  /*0c70*/  LDC R28, c[0x0][0x658] ;  /* 0x00019600ff1c7b82 */ /* 0x000ee20000000800 */
[----:B------:R-:W-:Y:S01]  /*0c80*/  IMAD.IADD R5, R11, 0x1, R5 ;  /* 0x000000010b057824 */ /* 0x000fe200078e0205 */
[----:B0-----:R-:W-:-:S04]  /*0c90*/  ISETP.NE.U32.AND P0, PT, R30, RZ, PT ;  /* 0x000000ff1e00720c */ /* 0x001fc80003f05070 */
[----:B------:R-:W-:Y:S02]  /*0ca0*/  ISETP.NE.AND.EX P0, PT, R31, RZ, PT, P0 ;  /* 0x000000ff1f00720c */ /* 0x000fe40003f05300 */
[----:B------:R-:W0:Y:S01]  /*0cb0*/  LDC R24, c[0x0][0x600] ;  /* 0x00018000ff187b82 */ /* 0x000e220000000800 */
[-CC-:B-1----:R-:W-:Y:S02]  /*0cc0*/  SHF.R.U64 R14, R10, R12.reuse, R5.reuse ;  /* 0x0000000c0a0e7219 */ /* 0x182fe40000001205 */
[----:B------:R-:W-:-:S05]  /*0cd0*/  SHF.R.U32.HI R5, RZ, R12, R5 ;  /* 0x0000000cff057219 */ /* 0x000fca0000011605 */
[----:B------:R-:W1:Y:S01]  /*0ce0*/  LDC R15, c[0x0][0x648] ;  /* 0x00019200ff0f7b82 */ /* 0x000e620000000800 */
[-CC-:B--2---:R-:W-:Y:S02]  /*0cf0*/  SHF.R.U64 R27, R14, R20.reuse, R5.reuse ;  /* 0x000000140e1b7219 */ /* 0x184fe40000001205 */
[----:B------:R-:W-:-:S05]  /*0d00*/  SHF.R.U32.HI R5, RZ, R20, R5 ;  /* 0x00000014ff057219 */ /* 0x000fca0000011605 */
[----:B------:R-:W2:Y:S01]  /*0d10*/  LDC R21, c[0x0][0x638] ;  /* 0x00018e00ff157b82 */ /* 0x000ea20000000800 */
[-CC-:B---3--:R-:W-:Y:S02]  /*0d20*/  SHF.R.U64 R20, R27, R28.reuse, R5.reuse ;  /* 0x0000001c1b147219 */ /* 0x188fe40000001205 */
[-C--:B------:R-:W-:Y:S02]  /*0d30*/  SHF.L.U32 R3, R3, R28.reuse, RZ ;  /* 0x0000001c03037219 */ /* 0x080fe400000006ff */
[----:B------:R-:W-:Y:S01]  /*0d40*/  SHF.R.U32.HI R5, RZ, R28, R5 ;  /* 0x0000001cff057219 */ /* 0x000fe20000011605 */
[----:B------:R-:W-:Y:S01]  /*0d50*/  IMAD.MOV.U32 R4, RZ, RZ, R20 ;  /* 0x000000ffff047224 */ /* 0x000fe200078e0014 */
[----:B------:R-:W-:Y:S01]  /*0d60*/  LOP3.LUT R12, RZ, R3, RZ, 0x33, !PT ;  /* 0x00000003ff0c7212 */ /* 0x000fe200078e33ff */
[----:B------:R-:W3:Y:S01]  /*0d70*/  LDC R25, c[0x0][0x610] ;  /* 0x00018400ff197b82 */ /* 0x000ee20000000800 */
[----:B------:R-:W-:Y:S05]  /*0d80*/  @!P0 BRA `(.L_x_10) ;  /* 0x0000000000288947 */ /* 0x000fea0003800000 */
[----:B------:R-:W4:Y:S02]  /*0d90*/  LDC R3, c[0x0][0x64c] ;  /* 0x00019300ff037b82 */ /* 0x000f240000000800 */
[----:B----4-:R-:W-:-:S05]  /*0da0*/  IADD3 R3, P0, R20, R3, RZ ;  /* 0x0000000314037210 */ /* 0x010fca0007f1e0ff */
        /* <DEDUP_REMOVED lines=8> */
.L_x_10:
[----:B-1----:R-:W-:Y:S01]  /*0e30*/  SHF.R.U64 R4, R4, R15, R5 ;  /* 0x0000000f04047219 */ /* 0x002fe20000001205 */
[----:B0-----:R-:W-:Y:S01]  /*0e40*/  VIADD R5, R24, 0xffffffff ;  /* 0xffffffff18057836 */ /* 0x001fe20000000000 */
[----:B------:R-:W-:Y:S02]  /*0e50*/  SHF.L.U32 R3, R23, R28, RZ ;  /* 0x0000001c17037219 */ /* 0x000fe400000006ff */
[----:B------:R-:W-:Y:S01]  /*0e60*/  LOP3.LUT R12, R27, R12, RZ, 0xc0, !PT ;  /* 0x0000000c1b0c7212 */ /* 0x000fe200078ec0ff */
[----:B------:R-:W-:Y:S01]  /*0e70*/  IMAD.MOV R8, RZ, RZ, -R4 ;  /* 0x000000ffff087224 */ /* 0x000fe200078e0a04 */
[----:B------:R-:W-:Y:S02]  /*0e80*/  SEL R6, R6, R29, !P1 ;  /* 0x0000001d06067207 */ /* 0x000fe40004800000 */
[----:B------:R-:W-:Y:S01]  /*0e90*/  LOP3.LUT R5, R14, R5, RZ, 0xc0, !PT ;  /* 0x000000050e057212 */ /* 0x000fe200078ec0ff */
[----:B------:R-:W-:Y:S02]  /*0ea0*/  IMAD R9, R3, R4, R12 ;  /* 0x0000000403097224 */ /* 0x000fe400078e020c */
[----:B--2---:R-:W-:-:S02]  /*0eb0*/  IMAD R3, R8, R21, R20 ;  /* 0x0000001508037224 */ /* 0x004fc400078e0214 */
[----:B---3--:R-:W-:Y:S02]  /*0ec0*/  IMAD R6, R9, R25, R6 ;  /* 0x0000001909067224 */ /* 0x008fe400078e0206 */
[----:B------:R-:W-:Y:S02]  /*0ed0*/  IMAD R103, R3, R24, R5 ;  /* 0x0000001803677224 */ /* 0x000fe400078e0205 */
[----:B------:R-:W-:-:S03]  /*0ee0*/  IMAD.MOV.U32 R4, RZ, RZ, 0x1 ;  /* 0x00000001ff047424 */ /* 0x000fc600078e00ff */
[----:B------:R-:W-:Y:S02]  /*0ef0*/  SEL R100, R103, R6, !P1 ;  /* 0x0000000667647207 */ /* 0x000fe40004800000 */
[----:B------:R-:W-:Y:S02]  /*0f00*/  PRMT R3, R4, 0x7610, R3 ;  /* 0x0000761004037816 */ /* 0x000fe40000000003 */
[----:B------:R-:W-:-:S07]  /*0f10*/  SEL R103, R6, R103, !P1 ;  /* 0x0000006706677207 */ /* 0x000fce0004800000 */
.L_x_8:
[----:B------:R-:W-:-:S08]  /*0f20*/  NOP ;  /* 0x0000000000007918 */ /* 0x000fd00000000000 */
[----:B------:R-:W0:Y:S02]  /*0f30*/  USETMAXREG.TRY_ALLOC.CTAPOOL UP0, 0xe8 ;  /* 0x000000e8000079c8 */ /* 0x000e240008000600 */
[----:B0-----:R-:W-:-:S13]  /*0f40*/  PLOP3.LUT P0, PT, PT, PT, UP0, 0x80, 0x0 ;  /* 0x000000000000781c */ /* 0x001fda0003f0f008 */
[----:B------:R-:W-:Y:S05]  /*0f50*/  @!P0 BRA `(.L_x_8) ;  /* 0xfffffffc00f08947 */ /* 0x000fea000383ffff */
[----:B------:R-:W-:Y:S01]  /*0f60*/  ULDC.64 UR4, c[0x0][0x598] ;  /* 0x0001660000047ab9 */ /* 0x000fe20000000a00 */
[----:B------:R-:W-:Y:S01]  /*0f70*/  ULDC.64 UR38, c[0x0][0x208] ;  /* 0x0000820000267ab9 */ /* 0x000fe20000000a00 */
[----:B------:R-:W-:-:S04]  /*0f80*/  ISETP.NE.U32.AND P0, PT, RZ, UR4, PT ;  /* 0x00000004ff007c0c */ /* 0x000fc8000bf05070 */
[----:B------:R-:W-:-:S13]  /*0f90*/  ISETP.NE.AND.EX P0, PT, RZ, UR5, PT, P0 ;  /* 0x00000005ff007c0c */ /* 0x000fda000bf05300 */
[----:B------:R-:W-:Y:S05]  /*0fa0*/  @!P0 BRA `(.L_x_11) ;  /* 0x00000000001c8947 */ /* 0x000fea0003800000 */
[----:B------:R-:W0:Y:S02]  /*0fb0*/  LDC.64 R4, c[0x0][0x598] ;  /* 0x00016600ff047b82 */ /* 0x000e240000000a00 */
[----:B0-----:R-:W2:Y:S02]  /*0fc0*/  LDG.E.64 R4, desc[UR38][R4.64] ;  /* 0x0000002604047981 */ /* 0x001ea4000c1e1b00 */
[----:B--2---:R-:W-:-:S04]  /*0fd0*/  ISETP.NE.U32.AND P0, PT, R4, RZ, PT ;  /* 0x000000ff0400720c */ /* 0x004fc80003f05070 */
[----:B------:R-:W-:-:S13]  /*0fe0*/  ISETP.NE.AND.EX P0, PT, R5, RZ, PT, P0 ;  /* 0x000000ff0500720c */ /* 0x000fda0003f05300 */
[----:B------:R-:W-:Y:S05]  /*0ff0*/  @!P0 BRA `(.L_x_11) ;  /* 0x0000000000088947 */ /* 0x000fea0003800000 */
[----:B------:R0:W5:Y:S01]  /*1000*/  LD.E R23, desc[UR38][R4.64] ;  /* 0x0000002604177980 */ /* 0x000162000c101900 */
[----:B------:R-:W-:Y:S05]  /*1010*/  BRA `(.L_x_12) ;  /* 0x0000000000247947 */ /* 0x000fea0003800000 */
.L_x_11:
[----:B------:R-:W-:Y:S02]  /*1020*/  ULDC.64 UR4, c[0x0][0x588] ;  /* 0x0001620000047ab9 */ /* 0x000fe40000000a00 */
[----:B------:R-:W-:-:S04]  /*1030*/  ISETP.NE.U32.AND P0, PT, RZ, UR4, PT ;  /* 0x00000004ff007c0c */ /* 0x000fc8000bf05070 */
[----:B------:R-:W-:-:S13]  /*1040*/  ISETP.NE.AND.EX P0, PT, RZ, UR5, PT, P0 ;  /* 0x00000005ff007c0c */ /* 0x000fda000bf05300 */
[----:B------:R-:W-:Y:S05]  /*1050*/  @!P0 BRA `(.L_x_13) ;  /* 0x00000000000c8947 */ /* 0x000fea0003800000 */
[----:B------:R-:W0:Y:S02]  /*1060*/  LDC.64 R4, c[0x0][0x588] ;  /* 0x00016200ff047b82 */ /* 0x000e240000000a00 */
[----:B0-----:R1:W5:Y:S01]  /*1070*/  LDG.E R23, desc[UR38][R4.64] ;  /* 0x0000002604177981 */ /* 0x001362000c1e1900 */
[----:B------:R-:W-:Y:S05]  /*1080*/  BRA `(.L_x_12) ;  /* 0x0000000000087947 */ /* 0x000fea0003800000 */
.L_x_13:
[----:B------:R-:W-:Y:S02]  /*1090*/  ULDC UR4, c[0x0][0x580] ;  /* 0x0001600000047ab9 */ /* 0x000fe40000000800 */
[----:B------:R-:W-:-:S07]  /*10a0*/  IMAD.U32 R23, RZ, RZ, UR4 ;  /* 0x00000004ff177e24 */ /* 0x000fce000f8e00ff */
.L_x_12:
[----:B------:R-:W-:Y:S02]  /*10b0*/  ULDC.64 UR4, c[0x0][0x5a0] ;  /* 0x0001680000047ab9 */ /* 0x000fe40000000a00 */
[----:B------:R-:W-:-:S04]  /*10c0*/  ISETP.NE.U32.AND P0, PT, RZ, UR4, PT ;  /* 0x00000004ff007c0c */ /* 0x000fc8000bf05070 */
[----:B------:R-:W-:-:S13]  /*10d0*/  ISETP.NE.AND.EX P0, PT, RZ, UR5, PT, P0 ;  /* 0x00000005ff007c0c */ /* 0x000fda000bf05300 */
[----:B------:R-:W-:Y:S05]  /*10e0*/  @!P0 BRA `(.L_x_14) ;  /* 0x00000000001c8947 */ /* 0x000fea0003800000 */
[----:B01----:R-:W0:Y:S02]  /*10f0*/  LDC.64 R4, c[0x0][0x5a0] ;  /* 0x00016800ff047b82 */ /* 0x003e240000000a00 */
[----:B0-----:R-:W2:Y:S02]  /*1100*/  LDG.E.64 R4, desc[UR38][R4.64] ;  /* 0x0000002604047981 */ /* 0x001ea4000c1e1b00 */
[----:B--2---:R-:W-:-:S04]  /*1110*/  ISETP.NE.U32.AND P0, PT, R4, RZ, PT ;  /* 0x000000ff0400720c */ /* 0x004fc80003f05070 */
[----:B------:R-:W-:-:S13]  /*1120*/  ISETP.NE.AND.EX P0, PT, R5, RZ, PT, P0 ;  /* 0x000000ff0500720c */ /* 0x000fda0003f05300 */
[----:B------:R-:W-:Y:S05]  /*1130*/  @!P0 BRA `(.L_x_14) ;  /* 0x0000000000088947 */ /* 0x000fea0003800000 */
[----:B------:R0:W5:Y:S01]  /*1140*/  LD.E R90, desc[UR38][R4.64] ;  /* 0x00000026045a7980 */ /* 0x000162000c101900 */
[----:B------:R-:W-:Y:S05]  /*1150*/  BRA `(.L_x_15) ;  /* 0x0000000000247947 */ /* 0x000fea0003800000 */
.L_x_14:
[----:B------:R-:W-:Y:S02]  /*1160*/  ULDC.64 UR4, c[0x0][0x590] ;  /* 0x0001640000047ab9 */ /* 0x000fe40000000a00 */
[----:B------:R-:W-:-:S04]  /*1170*/  ISETP.NE.U32.AND P0, PT, RZ, UR4, PT ;  /* 0x00000004ff007c0c */ /* 0x000fc8000bf05070 */
[----:B------:R-:W-:-:S13]  /*1180*/  ISETP.NE.AND.EX P0, PT, RZ, UR5, PT, P0 ;  /* 0x00000005ff007c0c */ /* 0x000fda000bf05300 */
[----:B------:R-:W-:Y:S05]  /*1190*/  @!P0 BRA `(.L_x_16) ;  /* 0x00000000000c8947 */ /* 0x000fea0003800000 */
[----:B------:R-:W2:Y:S02]  /*11a0*/  LDC.64 R90, c[0x0][0x590] ;  /* 0x00016400ff5a7b82 */ /* 0x000ea40000000a00 */
[----:B--2---:R2:W5:Y:S01]  /*11b0*/  LDG.E R90, desc[UR38][R90.64] ;  /* 0x000000265a5a7981 */ /* 0x004562000c1e1900 */
[----:B------:R-:W-:Y:S05]  /*11c0*/  BRA `(.L_x_15) ;  /* 0x0000000000087947 */ /* 0x000fea0003800000 */
.L_x_16:
[----:B------:R-:W-:Y:S02]  /*11d0*/  ULDC UR4, c[0x0][0x584] ;  /* 0x0001610000047ab9 */ /* 0x000fe40000000800 */
[----:B------:R-:W-:-:S07]  /*11e0*/  IMAD.U32 R90, RZ, RZ, UR4 ;  /* 0x00000004ff5a7e24 */ /* 0x000fce000f8e00ff */
.L_x_15:
[----:B------:R-:W-:-:S13]  /*11f0*/  LOP3.LUT P0, RZ, R3, 0xff, RZ, 0xc0, !PT ;  /* 0x000000ff03ff7812 */ /* 0x000fda000780c0ff */
[----:B------:R-:W-:Y:S05]  /*1200*/  @!P0 EXIT ;  /* 0x000000000000894d */ /* 0x000fea0003800000 */
[----:B------:R-:W3:Y:S01]  /*1210*/  LDC R93, c[0x0][0x658] ;  /* 0x00019600ff5d7b82 */ /* 0x000ee20000000800 */
[----:B------:R-:W-:Y:S01]  /*1220*/  LOP3.LUT R7, R7, 0x1, RZ, 0xc0, !PT ;  /* 0x0000000107077812 */ /* 0x000fe200078ec0ff */
[----:B------:R-:W-:Y:S01]  /*1230*/  ULDC.64 UR6, c[0x0][0x288] ;  /* 0x0000a20000067ab9 */ /* 0x000fe20000000a00 */
[----:B------:R-:W-:Y:S01]  /*1240*/  SHF.R.U32.HI R3, RZ, 0x2, R95 ;  /* 0x00000002ff037819 */ /* 0x000fe2000001165f */
[----:B------:R-:W-:Y:S01]  /*1250*/  UIADD3 UR4, UR7, 0x3f, URZ ;  /* 0x0000003f07047890 */ /* 0x000fe2000fffe03f */
[----:B------:R-:W-:Y:S01]  /*1260*/  SHF.R.U32.HI R0, RZ, 0x1, R0 ;  /* 0x00000001ff007819 */ /* 0x000fe20000011600 */
[----:B------:R-:W-:Y:S01]  /*1270*/  IMAD.SHL.U32 R88, R7, 0x40, RZ ;  /* 0x0000004007587824 */ /* 0x000fe200078e00ff */
[----:B------:R-:W-:Y:S01]  /*1280*/  LOP3.LUT R3, R3, 0x7, RZ, 0xc0, !PT ;  /* 0x0000000703037812 */ /* 0x000fe200078ec0ff */
[----:B------:R-:W4:Y:S01]  /*1290*/  LDC.64 R8, c[0x0][0x5c8] ;  /* 0x00017200ff087b82 */ /* 0x000f220000000a00 */
[----:B------:R-:W-:Y:S01]  /*12a0*/  USHF.R.S32.HI UR5, URZ, 0x1f, UR4 ;  /* 0x0000001f3f057899 */ /* 0x000fe20008011404 */
[----:B------:R-:W-:Y:S01]  /*12b0*/  LOP3.LUT R0, R0, 0x30, RZ, 0xc0, !PT ;  /* 0x0000003000007812 */ /* 0x000fe200078ec0ff */
[----:B------:R-:W-:Y:S01]  /*12c0*/  IMAD.MOV.U32 R6, RZ, RZ, 0x1 ;  /* 0x00000001ff067424 */ /* 0x000fe200078e00ff */
[--C-:B------:R-:W-:Y:S01]  /*12d0*/  LOP3.LUT R88, R88, 0x40, R3.reuse, 0xe2, !PT ;  /* 0x0000004058587812 */ /* 0x100fe200078ee203 */
[----:B------:R-:W-:Y:S01]  /*12e0*/  ULEA.HI UR5, UR5, UR4, URZ, 0x6 ;  /* 0x0000000405057291 */ /* 0x000fe2000f8f303f */
[-C--:B01----:R-:W-:Y:S01]  /*12f0*/  IADD3 R4, RZ, -R0.reuse, -R3 ;  /* 0x80000000ff047210 */ /* 0x083fe20007ffe803 */
[----:B------:R-:W-:Y:S01]  /*1300*/  IMAD.U32 R5, RZ, RZ, UR6 ;  /* 0x00000006ff057e24 */ /* 0x000fe2000f8e00ff */
[----:B------:R-:W0:Y:S01]  /*1310*/  LDC R97, c[0x0][0x600] ;  /* 0x00018000ff617b82 */ /* 0x000e220000000800 */
[----:B------:R-:W-:Y:S01]  /*1320*/  LOP3.LUT R88, R88, R0, RZ, 0xfc, !PT ;  /* 0x0000000058587212 */ /* 0x000fe200078efcff */
[----:B------:R-:W-:Y:S01]  /*1330*/  IMAD.MOV.U32 R0, RZ, RZ, -0x1 ;  /* 0xffffffffff007424 */ /* 0x000fe200078e00ff */
[----:B------:R-:W-:Y:S01]  /*1340*/  USHF.R.S32.HI UR43, URZ, 0x6, UR5 ;  /* 0x000000063f2b7899 */ /* 0x000fe20008011405 */
[----:B------:R-:W-:Y:S01]  /*1350*/  LOP3.LUT R94, R95, 0x3, RZ, 0xc0, !PT ;  /* 0x000000035f5e7812 */ /* 0x000fe200078ec0ff */
[----:B------:R-:W-:Y:S01]  /*1360*/  IMAD R4, R7, -0x40, R4 ;  /* 0xffffffc007047824 */ /* 0x000fe200078e0204 */
[C---:B------:R-:W-:Y:S01]  /*1370*/  LOP3.LUT R96, R95.reuse, 0x80, RZ, 0xc0, !PT ;  /* 0x000000805f607812 */ /* 0x040fe200078ec0ff */
[----:B------:R-:W-:Y:S01]  /*1380*/  UISETP.LT.AND UP0, UPT, UR43, 0x1, UPT ;  /* 0x000000012b00788c */ /* 0x000fe2000bf01270 */
[-C--:B---3--:R-:W-:Y:S01]  /*1390*/  SHF.L.U32 R0, R0, R93.reuse, RZ ;  /* 0x0000005d00007219 */ /* 0x088fe200000006ff */
[----:B------:R-:W-:Y:S01]  /*13a0*/  ULDC UR4, c[0x0][0x284] ;  /* 0x0000a10000047ab9 */ /* 0x000fe20000000800 */
[----:B------:R-:W-:Y:S01]  /*13b0*/  IMAD R94, R94, -0x2, R5 ;  /* 0xfffffffe5e5e7824 */ /* 0x000fe200078e0205 */
[----:B------:R-:W-:Y:S01]  /*13c0*/  USEL UR44, UR43, 0x1, UP0 ;  /* 0x000000012b2c7887 */ /* 0x000fe20008000000 */
[----:B------:R-:W-:Y:S01]  /*13d0*/  SHF.L.U32 R93, R6, R93, RZ ;  /* 0x0000005d065d7219 */ /* 0x000fe200000006ff */
[----:B------:R-:W-:Y:S01]  /*13e0*/  IMAD.SHL.U32 R95, R95, 0x2, RZ ;  /* 0x000000025f5f7824 */ /* 0x000fe200078e00ff */
[----:B------:R-:W-:Y:S01]  /*13f0*/  LOP3.LUT R102, R18, 0x1, RZ, 0xfc, !PT ;  /* 0x0000000112667812 */ /* 0x000fe200078efcff */
[----:B------:R-:W-:Y:S01]  /*1400*/  VIADD R99, R4, UR4 ;  /* 0x0000000404637c36 */ /* 0x000fe20008000000 */
[C---:B----4-:R-:W-:Y:S01]  /*1410*/  SHF.L.U64.HI R92, R8.reuse, 0x3, R9 ;  /* 0x00000003085c7819 */ /* 0x050fe20000010209 */
[----:B--2---:R-:W-:Y:S01]  /*1420*/  IMAD.SHL.U32 R91, R8, 0x8, RZ ;  /* 0x00000008085b7824 */ /* 0x004fe200078e00ff */
[----:B------:R-:W-:Y:S01]  /*1430*/  SHF.R.U32.HI R96, RZ, 0x7, R96 ;  /* 0x00000007ff607819 */ /* 0x000fe20000011660 */
[----:B------:R-:W-:Y:S01]  /*1440*/  IMAD.MOV.U32 R89, RZ, RZ, RZ ;  /* 0x000000ffff597224 */ /* 0x000fe200078e00ff */
[----:B------:R-:W-:Y:S01]  /*1450*/  LOP3.LUT R98, RZ, R0, RZ, 0x33, !PT ;  /* 0x00000000ff627212 */ /* 0x000fe200078e33ff */
[----:B------:R-:W-:Y:S01]  /*1460*/  UIADD3 UR44, UR43, -UR44, URZ ;  /* 0x8000002c2b2c7290 */ /* 0x000fe2000fffe03f */
[----:B------:R-:W-:Y:S01]  /*1470*/  UMOV UR40, URZ ;  /* 0x0000003f00287c82 */ /* 0x000fe20008000000 */
[----:B0-----:R-:W-:Y:S01]  /*1480*/  VIADD R97, R97, 0xffffffff ;  /* 0xffffffff61617836 */ /* 0x001fe20000000000 */
[----:B------:R-:W-:-:S09]  /*1490*/  UMOV UR41, URZ ;  /* 0x0000003f00297c82 */ /* 0x000fd20008000000 */
.L_x_162:
[----:B0-----:R-:W0:Y:S01]  /*14a0*/  SHFL.IDX PT, R0, R96, RZ, 0x1f ;  /* 0x00001fff60007589 */ /* 0x001e2200000e0000 */
[----:B-1----:R-:W1:Y:S01]  /*14b0*/  S2UR UR7, SR_CgaCtaId ;  /* 0x00000000000779c3 */ /* 0x002e620000008800 */
[----:B------:R-:W-:Y:S01]  /*14c0*/  UMOV UR6, 0x400 ;  /* 0x0000040000067882 */ /* 0x000fe20000000000 */
[----:B0-----:R-:W-:Y:S01]  /*14d0*/  R2UR UR4, R0 ;  /* 0x00000000000472ca */ /* 0x001fe200000e0000 */
[----:B-1----:R-:W-:-:S12]  /*14e0*/  ULEA UR6, UR7, UR6, 0x18 ;  /* 0x0000000607067291 */ /* 0x002fd8000f8ec03f */
[----:B------:R-:W-:-:S04]  /*14f0*/  ULEA.HI UR5, UR4, UR4, URZ, 0x1 ;  /* 0x0000000404057291 */ /* 0x000fc8000f8f083f */
[----:B------:R-:W-:-:S04]  /*1500*/  ULOP3.LUT UR5, UR5, 0x7fffe, URZ, 0xc0, !UPT ;  /* 0x0007fffe05057892 */ /* 0x000fc8000f8ec03f */
[----:B------:R-:W-:-:S03]  /*1510*/  UIADD3 UR5, UR4, -UR5, URZ ;  /* 0x8000000504057290 */ /* 0x000fc6000fffe03f */
[----:B------:R-:W-:Y:S01]  /*1520*/  ULDC UR4, c[0x0][0x28c] ;  /* 0x0000a30000047ab9 */ /* 0x000fe20000000800 */
[----:B------:R-:W-:Y:S01]  /*1530*/  ULEA UR5, UR5, UR6, 0xd ;  /* 0x0000000605057291 */ /* 0x000fe2000f8e683f */
[----:B------:R-:W-:-:S03]  /*1540*/  ISETP.LT.AND P0, PT, RZ, UR4, PT ;  /* 0x00000004ff007c0c */ /* 0x000fc6000bf01270 */
[----:B------:R-:W-:-:S04]  /*1550*/  UIADD3 UR5, UR5, 0x100, URZ ;  /* 0x0000010005057890 */ /* 0x000fc8000fffe03f */
[----:B------:R-:W-:-:S04]  /*1560*/  USHF.R.U32.HI UR5, URZ, 0x4, UR5 ;  /* 0x000000043f057899 */ /* 0x000fc80008011605 */
[----:B------:R-:W-:-:S04]  /*1570*/  ULOP3.LUT UR5, UR5, 0x3fff, URZ, 0xc0, !UPT ;  /* 0x00003fff05057892 */ /* 0x000fc8000f8ec03f */
[----:B------:R-:W-:Y:S01]  /*1580*/  ULOP3.LUT UR45, UR5, 0x10000, URZ, 0xfc, !UPT ;  /* 0x00010000052d7892 */ /* 0x000fe2000f8efc3f */
[----:B--2345:R-:W-:Y:S11]  /*1590*/  @P0 BRA `(.L_x_17) ;  /* 0x0000000000400947 */ /* 0x03cff60003800000 */
[----:B------:R-:W-:Y:S01]  /*15a0*/  MOV R0, 0x0 ;  /* 0x0000000000007802 */ /* 0x000fe20000000f00 */
[----:B------:R-:W-:Y:S01]  /*15b0*/  ULDC.64 UR4, c[0x4][0x68] ;  /* 0x01001a0000047ab9 */ /* 0x000fe20000000a00 */
[----:B------:R-:W-:Y:S01]  /*15c0*/  ULDC.64 UR6, c[0x4][0x8] ;  /* 0x0100020000067ab9 */ /* 0x000fe20000000a00 */
[----:B------:R-:W-:Y:S01]  /*15d0*/  IMAD.U32 R4, RZ, RZ, UR4 ;  /* 0x00000004ff047e24 */ /* 0x000fe2000f8e00ff */
[----:B------:R0:W1:Y:S01]  /*15e0*/  LDC.64 R14, c[0x4][R0] ;  /* 0x01000000000e7b82 */ /* 0x0000620000000a00 */
[----:B------:R-:W-:Y:S01]  /*15f0*/  IMAD.U32 R5, RZ, RZ, UR5 ;  /* 0x00000005ff057e24 */ /* 0x000fe2000f8e00ff */
[----:B------:R-:W-:Y:S01]  /*1600*/  ULDC.64 UR4, c[0x4][0x70] ;  /* 0x01001c0000047ab9 */ /* 0x000fe20000000a00 */
[----:B------:R-:W-:Y:S02]  /*1610*/  IMAD.U32 R10, RZ, RZ, UR6 ;  /* 0x00000006ff0a7e24 */ /* 0x000fe4000f8e00ff */
[----:B------:R-:W-:Y:S02]  /*1620*/  IMAD.U32 R6, RZ, RZ, UR4 ;  /* 0x00000004ff067e24 */ /* 0x000fe4000f8e00ff */
[----:B------:R-:W-:-:S02]  /*1630*/  IMAD.U32 R7, RZ, RZ, UR5 ;  /* 0x00000005ff077e24 */ /* 0x000fc4000f8e00ff */
[----:B------:R-:W-:Y:S02]  /*1640*/  IMAD.U32 R11, RZ, RZ, UR7 ;  /* 0x00000007ff0b7e24 */ /* 0x000fe4000f8e00ff */
[----:B------:R-:W-:Y:S02]  /*1650*/  IMAD.MOV.U32 R8, RZ, RZ, 0x1e1 ;  /* 0x000001e1ff087424 */ /* 0x000fe400078e00ff */
[----:B------:R-:W-:Y:S02]  /*1660*/  IMAD.MOV.U32 R12, RZ, RZ, 0x1 ;  /* 0x00000001ff0c7424 */ /* 0x000fe400078e00ff */
[----:B0-----:R-:W-:-:S07]  /*1670*/  IMAD.MOV.U32 R13, RZ, RZ, RZ ;  /* 0x000000ffff0d7224 */ /* 0x001fce00078e00ff */
[----:B------:R-:W-:-:S07]  /*1680*/  LEPC R20, `(.L_x_17) ;  /* 0x000000001014794e */ /* 0x000fce0000000000 */
[----:B-1---5:R-:W-:Y:S05]  /*1690*/  CALL.ABS.NOINC R14 ;  /* 0x000000000e007343 */ /* 0x022fea0003c00000 */
.L_x_17:
[----:B------:R-:W-:-:S13]  /*16a0*/  ISETP.NE.AND P0, PT, R102, 0x3, PT ;  /* 0x000000036600780c */ /* 0x000fda0003f05270 */
[----:B------:R-:W-:Y:S05]  /*16b0*/  @!P0 BRA `(.L_x_18) ;  /* 0x0000000000048947 */ /* 0x000fea0003800000 */
[----:B------:R-:W-:Y:S01]  /*16c0*/  BPT.TRAP 0x1 ;  /* 0x000000040000795c */ /* 0x000fe20000300000 */
.L_x_18:
[----:B------:R-:W0:Y:S01]  /*16d0*/  S2UR UR5, SR_CgaCtaId ;  /* 0x00000000000579c3 */ /* 0x000e220000008800 */
[----:B------:R-:W-:Y:S01]  /*16e0*/  UMOV UR4, 0x400 ;  /* 0x0000040000047882 */ /* 0x000fe20000000000 */
[----:B------:R-:W-:Y:S02]  /*16f0*/  IMAD.U32 R0, RZ, RZ, UR40 ;  /* 0x00000028ff007e24 */ /* 0x000fe4000f8e00ff */
[----:B------:R-:W-:-:S03]  /*1700*/  IMAD.U32 R3, RZ, RZ, UR41 ;  /* 0x00000029ff037e24 */ /* 0x000fc6000f8e00ff */
[----:B------:R-:W-:Y:S01]  /*1710*/  SHF.L.U32 R0, R0, 0x1f, RZ ;  /* 0x0000001f00007819 */ /* 0x000fe200000006ff */
[----:B0-----:R-:W-:-:S06]  /*1720*/  ULEA UR4, UR5, UR4, 0x18 ;  /* 0x0000000405047291 */ /* 0x001fcc000f8ec03f */
[----:B------:R-:W-:-:S04]  /*1730*/  IMAD.U32 R6, RZ, RZ, UR4 ;  /* 0x00000004ff067e24 */ /* 0x000fc8000f8e00ff */
[----:B------:R-:W-:-:S04]  /*1740*/  IMAD R3, R3, 0x8, R6 ;  /* 0x0000000803037824 */ /* 0x000fc800078e0206 */
[----:B------:R0:W1:Y:S01]  /*1750*/  SYNCS.PHASECHK.TRANS64.TRYWAIT P1, [R3+URZ], R0 ;  /* 0x00000000030075a7 */ /* 0x000062000802017f */
[----:B------:R-:W-:Y:S05]  /*1760*/  @!P0 BRA `(.L_x_19) ;  /* 0x0000000000048947 */ /* 0x000fea0003800000 */
[----:B------:R-:W-:Y:S01]  /*1770*/  BPT.TRAP 0x1 ;  /* 0x000000040000795c */ /* 0x000fe20000300000 */
.L_x_19:
[----:B------:R-:W-:-:S05]  /*1780*/  IMAD.U32 R4, RZ, RZ, UR44 ;  /* 0x0000002cff047e24 */ /* 0x000fca000f8e00ff */
[----:B------:R-:W-:Y:S01]  /*1790*/  ISETP.GE.AND P2, PT, R4, 0x1, PT ;  /* 0x000000010400780c */ /* 0x000fe20003f46270 */
[----:B-1----:R-:W-:-:S12]  /*17a0*/  @P1 BRA `(.L_x_20) ;  /* 0x0000000000081947 */ /* 0x002fd80003800000 */
[----:B------:R-:W1:Y:S02]  /*17b0*/  SYNCS.PHASECHK.TRANS64.TRYWAIT P1, [R3+URZ], R0 ;  /* 0x00000000030075a7 */ /* 0x000e64000802017f */
[----:B-1----:R-:W-:Y:S05]  /*17c0*/  @!P1 BRA `(.L_x_21) ;  /* 0x0000006400dc9947 */ /* 0x002fea0003800000 */
.L_x_20:
[----:B------:R-:W-:Y:S05]  /*17d0*/  WARPSYNC.ALL ;  /* 0x0000000000007948 */ /* 0x000fea0003800000 */
[----:B------:R-:W-:Y:S01]  /*17e0*/  R2UR UR4, R6 ;  /* 0x00000000060472ca */ /* 0x000fe200000e0000 */
[----:B------:R-:W-:Y:S01]  /*17f0*/  ULEA UR5, UR41, UR45, 0xa ;  /* 0x0000002d29057291 */ /* 0x000fe2000f8e503f */
[----:B------:R-:W-:Y:S01]  /*1800*/  WARPGROUP.ARRIVE ;  /* 0x00000000000079c5 */ /* 0x000fe20000000000 */
[----:B------:R-:W-:Y:S01]  /*1810*/  UMOV UR9, 0x40000040 ;  /* 0x4000004000097882 */ /* 0x000fe20000000000 */
[----:B------:R-:W-:-:S04]  /*1820*/  UMOV UR11, 0x40000040 ;  /* 0x40000040000b7882 */ /* 0x000fc80000000000 */
[----:B------:R-:W-:-:S05]  /*1830*/  UMOV UR8, UR5 ;  /* 0x0000000500087c82 */ /* 0x000fca0008000000 */
[----:B------:R-:W-:-:S04]  /*1840*/  UIADD3 UR4, UR4, 0x14100, URZ ;  /* 0x0001410004047890 */ /* 0x000fc8000fffe03f */
[----:B------:R-:W-:-:S04]  /*1850*/  USHF.R.U32.HI UR4, URZ, 0x4, UR4 ;  /* 0x000000043f047899 */ /* 0x000fc80008011604 */
[----:B------:R-:W-:-:S04]  /*1860*/  ULOP3.LUT UR4, UR4, 0x3fff, URZ, 0xc0, !UPT ;  /* 0x00003fff04047892 */ /* 0x000fc8000f8ec03f */
[----:B------:R-:W-:-:S04]  /*1870*/  ULOP3.LUT UR4, UR4, 0x10000, URZ, 0xfc, !UPT ;  /* 0x0001000004047892 */ /* 0x000fc8000f8efc3f */
[----:B------:R-:W-:-:S07]  /*1880*/  ULEA UR6, UR41, UR4, 0xa ;  /* 0x0000000429067291 */ /* 0x000fce000f8e503f */
[----:B------:R-:W-:Y:S02]  /*1890*/  UMOV UR10, UR6 ;  /* 0x00000006000a7c82 */ /* 0x000fe40008000000 */
[----:B------:R-:W-:Y:S01]  /*18a0*/  HGMMA.64x128x16.F32 R24, gdesc[UR8], RZ, !UPT, gsb0 ;  /* 0x01e00000081879f0 */ /* 0x000fe2000c0008ff */
[----:B------:R-:W-:Y:S02]  /*18b0*/  UIADD3 UR8, UR5, 0x2, URZ ;  /* 0x0000000205087890 */ /* 0x000fe4000fffe03f */
[----:B------:R-:W-:Y:S01]  /*18c0*/  UIADD3 UR10, UR6, 0x2, URZ ;  /* 0x00000002060a7890 */ /* 0x000fe2000fffe03f */
[----:B------:R-:W-:Y:S01]  /*18d0*/  UMOV UR9, 0x40000040 ;  /* 0x4000004000097882 */ /* 0x000fe20000000000 */
[----:B------:R-:W-:Y:S01]  /*18e0*/  UMOV UR11, 0x40000040 ;  /* 0x40000040000b7882 */ /* 0x000fe20000000000 */
[----:B------:R-:W-:Y:S02]  /*18f0*/  WARPGROUP.DEPBAR.LE gsb0, 0x0 ;  /* 0x00008000000079c5 */ /* 0x000fe40000010000 */
[----:B------:R-:W-:-:S06]  /*1900*/  WARPGROUP.ARRIVE ;  /* 0x00000000000079c5 */ /* 0x000fcc0000000000 */
[----:B------:R-:W-:Y:S01]  /*1910*/  HGMMA.64x128x16.F32 R24, gdesc[UR8], R24, gsb0 ;  /* 0x01e00000081879f0 */ /* 0x000fe20008000818 */
        /* <DEDUP_REMOVED lines=13> */
[----:B------:R-:W-:Y:S03]  /*19f0*/  HGMMA.64x128x16.F32 R24, gdesc[UR8], R24, gsb0 ;  /* 0x01e00000081879f0 */ /* 0x000fe60008000818 */
[----:B------:R-:W-:Y:S02]  /*1a00*/  WARPGROUP.DEPBAR.LE gsb0, 0x0 ;  /* 0x00008000000079c5 */ /* 0x000fe40000010000 */
[----:B------:R-:W-:Y:S05]  /*1a10*/  @!P2 BRA `(.L_x_22) ;  /* 0x000000040028a947 */ /* 0x000fea0003800000 */
[----:B------:R-:W-:Y:S01]  /*1a20*/  UIADD3 UR5, UR41, 0x1, URZ ;  /* 0x0000000129057890 */ /* 0x000fe2000fffe03f */
[----:B01----:R-:W-:Y:S02]  /*1a30*/  IMAD.U32 R0, RZ, RZ, UR44 ;  /* 0x0000002cff007e24 */ /* 0x003fe4000f8e00ff */
[----:B------:R-:W-:Y:S01]  /*1a40*/  IMAD.U32 R3, RZ, RZ, UR41 ;  /* 0x00000029ff037e24 */ /* 0x000fe2000f8e00ff */
[----:B------:R-:W-:-:S04]  /*1a50*/  UISETP.NE.AND UP0, UPT, UR5, 0x5, UPT ;  /* 0x000000050500788c */ /* 0x000fc8000bf05270 */
[----:B------:R-:W-:Y:S02]  /*1a60*/  USEL UR6, URZ, 0x1, UP0 ;  /* 0x000000013f067887 */ /* 0x000fe40008000000 */
[----:B------:R-:W-:Y:S02]  /*1a70*/  USEL UR5, UR5, URZ, UP0 ;  /* 0x0000003f05057287 */ /* 0x000fe40008000000 */
[----:B------:R-:W-:-:S06]  /*1a80*/  ULOP3.LUT UR6, UR40, UR6, URZ, 0x3c, !UPT ;  /* 0x0000000628067292 */ /* 0x000fcc000f8e3c3f */
[----:B------:R-:W-:-:S07]  /*1a90*/  IMAD.U32 R7, RZ, RZ, UR6 ;  /* 0x00000006ff077e24 */ /* 0x000fce000f8e00ff */
.L_x_29:
[----:B------:R-:W-:Y:S05]  /*1aa0*/  @!P0 BRA `(.L_x_23) ;  /* 0x0000000000048947 */ /* 0x000fea0003800000 */
[----:B------:R-:W-:Y:S01]  /*1ab0*/  BPT.TRAP 0x1 ;  /* 0x000000040000795c */ /* 0x000fe20000300000 */
.L_x_23:
[----:B------:R-:W0:Y:S01]  /*1ac0*/  S2UR UR7, SR_CgaCtaId ;  /* 0x00000000000779c3 */ /* 0x000e220000008800 */
[----:B------:R-:W-:Y:S01]  /*1ad0*/  UMOV UR6, 0x400 ;  /* 0x0000040000067882 */ /* 0x000fe20000000000 */
[----:B------:R-:W-:Y:S01]  /*1ae0*/  IMAD.U32 R5, RZ, RZ, UR5 ;  /* 0x00000005ff057e24 */ /* 0x000fe2000f8e00ff */
[----:B------:R-:W-:Y:S01]  /*1af0*/  SHF.L.U32 R4, R7, 0x1f, RZ ;  /* 0x0000001f07047819 */ /* 0x000fe200000006ff */
[----:B0-----:R-:W-:-:S06]  /*1b00*/  ULEA UR6, UR7, UR6, 0x18 ;  /* 0x0000000607067291 */ /* 0x001fcc000f8ec03f */
[----:B------:R-:W-:-:S04]  /*1b10*/  IMAD.U32 R6, RZ, RZ, UR6 ;  /* 0x00000006ff067e24 */ /* 0x000fc8000f8e00ff */
[----:B------:R-:W-:-:S04]  /*1b20*/  IMAD R5, R5, 0x8, R6 ;  /* 0x0000000805057824 */ /* 0x000fc800078e0206 */
[----:B------:R0:W1:Y:S01]  /*1b30*/  SYNCS.PHASECHK.TRANS64.TRYWAIT P1, [R5+URZ], R4 ;  /* 0x00000004050075a7 */ /* 0x000062000802017f */
[----:B------:R-:W-:Y:S05]  /*1b40*/  @!P0 BRA `(.L_x_24) ;  /* 0x0000000000048947 */ /* 0x000fea0003800000 */
[----:B------:R-:W-:Y:S01]  /*1b50*/  BPT.TRAP 0x1 ;  /* 0x000000040000795c */ /* 0x000fe20000300000 */
.L_x_24:
[----:B-1----:R-:W-:Y:S05]  /*1b60*/  @P1 BRA `(.L_x_25) ;  /* 0x0000000000081947 */ /* 0x002fea0003800000 */
[----:B------:R-:W1:Y:S02]  /*1b70*/  SYNCS.PHASECHK.TRANS64.TRYWAIT P1, [R5+URZ], R4 ;  /* 0x00000004050075a7 */ /* 0x000e64000802017f */
[----:B-1----:R-:W-:Y:S05]  /*1b80*/  @!P1 BRA `(.L_x_26) ;  /* 0x0000006400009947 */ /* 0x002fea0003800000 */
.L_x_25:
[----:B------:R-:W-:Y:S01]  /*1b90*/  ULEA UR6, UR5, UR45, 0xa ;  /* 0x0000002d05067291 */ /* 0x000fe2000f8e503f */
[----:B------:R-:W-:Y:S01]  /*1ba0*/  WARPGROUP.ARRIVE ;  /* 0x00000000000079c5 */ /* 0x000fe20000000000 */
[----:B------:R-:W-:Y:S01]  /*1bb0*/  ULEA UR7, UR5, UR4, 0xa ;  /* 0x0000000405077291 */ /* 0x000fe2000f8e503f */
[----:B------:R-:W-:Y:S01]  /*1bc0*/  UMOV UR9, 0x40000040 ;  /* 0x4000004000097882 */ /* 0x000fe20000000000 */
[----:B------:R-:W-:-:S03]  /*1bd0*/  UMOV UR11, 0x40000040 ;  /* 0x40000040000b7882 */ /* 0x000fc60000000000 */
[----:B------:R-:W-:Y:S02]  /*1be0*/  UMOV UR8, UR6 ;  /* 0x0000000600087c82 */ /* 0x000fe40008000000 */
[----:B------:R-:W-:Y:S02]  /*1bf0*/  UMOV UR10, UR7 ;  /* 0x00000007000a7c82 */ /* 0x000fe40008000000 */
[----:B------:R-:W-:Y:S01]  /*1c00*/  HGMMA.64x128x16.F32 R24, gdesc[UR8], R24, gsb0 ;  /* 0x01e00000081879f0 */ /* 0x000fe20008000818 */
[----:B------:R-:W-:Y:S02]  /*1c10*/  UIADD3 UR8, UR6, 0x2, URZ ;  /* 0x0000000206087890 */ /* 0x000fe4000fffe03f */
[----:B------:R-:W-:Y:S01]  /*1c20*/  UIADD3 UR10, UR7, 0x2, URZ ;  /* 0x00000002070a7890 */ /* 0x000fe2000fffe03f */
[----:B------:R-:W-:Y:S01]  /*1c30*/  UMOV UR9, 0x40000040 ;  /* 0x4000004000097882 */ /* 0x000fe20000000000 */
[----:B------:R-:W-:Y:S01]  /*1c40*/  UMOV UR11, 0x40000040 ;  /* 0x40000040000b7882 */ /* 0x000fe20000000000 */
[----:B------:R-:W-:-:S02]  /*1c50*/  WARPGROUP.DEPBAR.LE gsb0, 0x0 ;  /* 0x00008000000079c5 */ /* 0x000fc40000010000 */
        /* <DEDUP_REMOVED lines=18> */
[----:B------:R-:W-:Y:S01]  /*1d80*/  BPT.TRAP 0x1 ;  /* 0x000000040000795c */ /* 0x000fe20000300000 */
.L_x_27:
[----:B------:R-:W-:-:S13]  /*1d90*/  ISETP.NE.AND P1, PT, R22, RZ, PT ;  /* 0x000000ff1600720c */ /* 0x000fda0003f25270 */
[----:B01----:R-:W-:-:S04]  /*1da0*/  @P1 IMAD R4, R3, 0x8, R6 ;  /* 0x0000000803041824 */ /* 0x003fc800078e0206 */
[----:B------:R-:W-:-:S05]  /*1db0*/  @P1 VIADD R4, R4, 0x28 ;  /* 0x0000002804041836 */ /* 0x000fca0000000000 */
[----:B------:R-:W-:-:S04]  /*1dc0*/  @P1 PRMT R4, R19, 0x654, R4 ;  /* 0x0000065413041816 */ /* 0x000fc80000000004 */
[----:B------:R0:W-:Y:S01]  /*1dd0*/  @P1 SYNCS.ARRIVE.TRANS64.RED.A1T0 RZ, [R4+URZ], RZ ;  /* 0x000000ff04ff19a7 */ /* 0x0001e2000810043f */
[----:B------:R-:W-:-:S13]  /*1de0*/  ISETP.GT.U32.AND P1, PT, R18, 0x1, PT ;  /* 0x000000011200780c */ /* 0x000fda0003f24070 */
[----:B0-----:R-:W-:Y:S05]  /*1df0*/  @P1 BRA `(.L_x_28) ;  /* 0x0000000000041947 */ /* 0x001fea0003800000 */
[----:B------:R-:W-:Y:S01]  /*1e00*/  BPT.TRAP 0x1 ;  /* 0x000000040000795c */ /* 0x000fe20000300000 */
.L_x_28:
[----:B------:R-:W-:Y:S01]  /*1e10*/  UIADD3 UR5, UR5, 0x1, URZ ;  /* 0x0000000105057890 */ /* 0x000fe2000fffe03f */
[C---:B------:R-:W-:Y:S01]  /*1e20*/  ISETP.GT.AND P2, PT, R0.reuse, 0x1, PT ;  /* 0x000000010000780c */ /* 0x040fe20003f44270 */
[----:B------:R-:W-:Y:S02]  /*1e30*/  VIADD R3, R3, 0x1 ;  /* 0x0000000103037836 */ /* 0x000fe40000000000 */
[----:B------:R-:W-:Y:S01]  /*1e40*/  UISETP.NE.AND UP0, UPT, UR5, 0x5, UPT ;  /* 0x000000050500788c */ /* 0x000fe2000bf05270 */
[----:B------:R-:W-:Y:S02]  /*1e50*/  VIADD R0, R0, 0xffffffff ;  /* 0xffffffff00007836 */ /* 0x000fe40000000000 */
[C---:B------:R-:W-:Y:S01]  /*1e60*/  ISETP.NE.AND P1, PT, R3.reuse, 0x5, PT ;  /* 0x000000050300780c */ /* 0x040fe20003f25270 */
[----:B------:R-:W-:Y:S02]  /*1e70*/  USEL UR6, URZ, 0x1, UP0 ;  /* 0x000000013f067887 */ /* 0x000fe40008000000 */
[----:B------:R-:W-:Y:S01]  /*1e80*/  USEL UR5, UR5, URZ, UP0 ;  /* 0x0000003f05057287 */ /* 0x000fe20008000000 */
[----:B------:R-:W-:-:S03]  /*1e90*/  SEL R3, R3, RZ, P1 ;  /* 0x000000ff03037207 */ /* 0x000fc60000800000 */
[----:B------:R-:W-:Y:S01]  /*1ea0*/  LOP3.LUT R7, R7, UR6, RZ, 0x3c, !PT ;  /* 0x0000000607077c12 */ /* 0x000fe2000f8e3cff */
[----:B------:R-:W-:Y:S07]  /*1eb0*/  @P2 BRA `(.L_x_29) ;  /* 0xfffffff800f82947 */ /* 0x000fee000383ffff */
.L_x_22:
[----:B01----:R-:W0:Y:S02]  /*1ec0*/  LDC R0, c[0x0][0x28c] ;  /* 0x0000a300ff007b82 */ /* 0x003e240000000800 */
[----:B0-----:R-:W-:-:S13]  /*1ed0*/  ISETP.GE.AND P1, PT, R0, 0x1, PT ;  /* 0x000000010000780c */ /* 0x001fda0003f26270 */
[----:B------:R-:W-:Y:S05]  /*1ee0*/  @!P1 BRA `(.L_x_30) ;  /* 0x0000000000449947 */ /* 0x000fea0003800000 */
[----:B------:R-:W-:Y:S05]  /*1ef0*/  @!P0 BRA `(.L_x_31) ;  /* 0x0000000000048947 */ /* 0x000fea0003800000 */
[----:B------:R-:W-:Y:S01]  /*1f00*/  BPT.TRAP 0x1 ;  /* 0x000000040000795c */ /* 0x000fe20000300000 */
.L_x_31:
[----:B------:R-:W-:-:S13]  /*1f10*/  ISETP.NE.AND P0, PT, R22, RZ, PT ;  /* 0x000000ff1600720c */ /* 0x000fda0003f05270 */
[----:B------:R-:W-:-:S05]  /*1f20*/  VOTEU.ANY UP0, P0 ;  /* 0x00000000003f7886 */ /* 0x000fca0000000100 */
[----:B------:R-:W-:-:S06]  /*1f30*/  @UP0 UIADD3 UR4, UR44, UR41, URZ ;  /* 0x000000292c040290 */ /* 0x000fcc000fffe03f */
[----:B------:R-:W-:Y:S02]  /*1f40*/  IMAD.U32 R4, RZ, RZ, UR4 ;  /* 0x00000004ff047e24 */ /* 0x000fe4000f8e00ff */
[----:B------:R-:W-:Y:S02]  /*1f50*/  IMAD.U32 R3, RZ, RZ, UR4 ;  /* 0x00000004ff037e24 */ /* 0x000fe4000f8e00ff */
[----:B------:R-:W-:-:S05]  /*1f60*/  @P0 IMAD.WIDE.U32 R4, R4, -0x33333333, RZ ;  /* 0xcccccccd04040825 */ /* 0x000fca00078e00ff */
[----:B------:R-:W-:-:S05]  /*1f70*/  @P0 SHF.R.U32.HI R0, RZ, 0x2, R5 ;  /* 0x00000002ff000819 */ /* 0x000fca0000011605 */
[----:B------:R-:W-:-:S04]  /*1f80*/  @P0 IMAD R0, R0, -0x5, R3 ;  /* 0xfffffffb00000824 */ /* 0x000fc800078e0203 */
[----:B------:R-:W-:-:S04]  /*1f90*/  @P0 IMAD R0, R0, 0x8, R6 ;  /* 0x0000000800000824 */ /* 0x000fc800078e0206 */
[----:B------:R-:W-:-:S05]  /*1fa0*/  @P0 VIADD R0, R0, 0x28 ;  /* 0x0000002800000836 */ /* 0x000fca0000000000 */
[----:B------:R-:W-:-:S04]  /*1fb0*/  @P0 PRMT R0, R19, 0x654, R0 ;  /* 0x0000065413000816 */ /* 0x000fc80000000000 */
[----:B------:R0:W-:Y:S01]  /*1fc0*/  @P0 SYNCS.ARRIVE.TRANS64.RED.A1T0 RZ, [R0+URZ], RZ ;  /* 0x000000ff00ff09a7 */ /* 0x0001e2000810043f */
[----:B------:R-:W-:-:S13]  /*1fd0*/  ISETP.GT.U32.AND P0, PT, R18, 0x1, PT ;  /* 0x000000011200780c */ /* 0x000fda0003f04070 */
[----:B0-----:R-:W-:Y:S05]  /*1fe0*/  @P0 BRA `(.L_x_30) ;  /* 0x0000000000040947 */ /* 0x001fea0003800000 */
[----:B------:R-:W-:Y:S01]  /*1ff0*/  BPT.TRAP 0x1 ;  /* 0x000000040000795c */ /* 0x000fe20000300000 */
.L_x_30:
[----:B------:R-:W-:Y:S01]  /*2000*/  IMAD.SHL.U32 R100, R100, 0x80, RZ ;  /* 0x0000008064647824 */ /* 0x000fe200078e00ff */
[----:B------:R-:W-:Y:S01]  /*2010*/  UIADD3 UR41, UR43, UR41, URZ ;  /* 0x000000292b297290 */ /* 0x000fe2000fffe03f */
[----:B------:R-:W-:Y:S01]  /*2020*/  SHF.R.S32.HI R11, RZ, 0x1f, R101 ;  /* 0x0000001fff0b7819 */ /* 0x000fe20000011465 */
[----:B------:R-:W-:Y:S01]  /*2030*/  UISETP.GE.U32.AND UP1, UPT, UR43, 0x5, UPT ;  /* 0x000000052b00788c */ /* 0x000fe2000bf26070 */
[----:B------:R-:W-:Y:S01]  /*2040*/  IMAD.SHL.U32 R6, R103, 0x80, RZ ;  /* 0x0000008067067824 */ /* 0x000fe200078e00ff */
[----:B------:R-:W-:Y:S01]  /*2050*/  ULDC UR7, c[0x0][0x288] ;  /* 0x0000a20000077ab9 */ /* 0x000fe20000000800 */
[C---:B------:R-:W-:Y:S01]  /*2060*/  LOP3.LUT R8, R100.reuse, 0x6, R95, 0xf8, !PT ;  /* 0x0000000664087812 */ /* 0x040fe200078ef85f */
[----:B------:R-:W-:Y:S01]  /*2070*/  UISETP.GT.U32.AND UP0, UPT, UR41, 0x4, UPT ;  /* 0x000000042900788c */ /* 0x000fe2000bf04070 */
[----:B------:R-:W-:Y:S01]  /*2080*/  ISETP.GE.AND P0, PT, R100, UR7, PT ;  /* 0x0000000764007c0c */ /* 0x000fe2000bf06270 */
[----:B------:R-:W-:Y:S01]  /*2090*/  ULDC.64 UR4, c[0x0][0x5d0] ;  /* 0x0001740000047ab9 */ /* 0x000fe20000000a00 */
[--C-:B------:R-:W-:Y:S01]  /*20a0*/  SHF.R.S32.HI R9, RZ, 0x1f, R8.reuse ;  /* 0x0000001fff097819 */ /* 0x100fe20000011408 */
[----:B------:R-:W-:Y:S01]  /*20b0*/  ULDC UR10, c[0x0][0x284] ;  /* 0x0000a100000a7ab9 */ /* 0x000fe20000000800 */
[----:B------:R-:W-:Y:S01]  /*20c0*/  IMAD R0, R11, UR4, RZ ;  /* 0x000000040b007c24 */ /* 0x000fe2000f8e02ff */
[----:B------:R-:W-:Y:S01]  /*20d0*/  UISETP.LT.U32.AND UP0, UPT, UR43, 0x5, UP0 ;  /* 0x000000052b00788c */ /* 0x000fe20008701070 */
[----:B------:R-:W-:Y:S01]  /*20e0*/  ISETP.GE.OR P0, PT, R6, UR10, P0 ;  /* 0x0000000a06007c0c */ /* 0x000fe20008706670 */
[----:B------:R-:W-:Y:S01]  /*20f0*/  IMAD.WIDE.U32 R4, R101, UR4, R8 ;  /* 0x0000000465047c25 */ /* 0x000fe2000f8e0008 */
[----:B------:R-:W-:Y:S01]  /*2100*/  ULDC.64 UR8, c[0x0][0x5c8] ;  /* 0x0001720000087ab9 */ /* 0x000fe20000000a00 */
[----:B------:R-:W-:-:S02]  /*2110*/  USEL UR6, URZ, 0x1, !UP0 ;  /* 0x000000013f067887 */ /* 0x000fc4000c000000 */
[----:B------:R-:W-:Y:S01]  /*2120*/  IMAD R3, R101, UR5, R0 ;  /* 0x0000000565037c24 */ /* 0x000fe2000f8e0200 */
[----:B------:R-:W-:Y:S01]  /*2130*/  @UP1 UIMAD.WIDE.U32 UR4, UR41, -0x33333333, URZ ;  /* 0xcccccccd290418a5 */ /* 0x000fe2000f8e003f */
[----:B------:R-:W-:Y:S01]  /*2140*/  IMAD.WIDE R104, R103, 0x80, R88 ;  /* 0x0000008067687825 */ /* 0x000fe200078e0258 */
[----:B------:R-:W-:Y:S02]  /*2150*/  ULOP3.LUT UR40, UR40, UR6, URZ, 0x3c, !UPT ;  /* 0x0000000628287292 */ /* 0x000fe4000f8e3c3f */
[----:B------:R-:W-:Y:S01]  /*2160*/  @UP1 USHF.R.U32.HI UR4, URZ, 0x2, UR5 ;  /* 0x000000023f041899 */ /* 0x000fe20008011605 */
[----:B------:R-:W-:Y:S02]  /*2170*/  IMAD.IADD R5, R5, 0x1, R3 ;  /* 0x0000000105057824 */ /* 0x000fe400078e0203 */
[----:B------:R-:W-:Y:S01]  /*2180*/  IMAD R3, R105, UR8, RZ ;  /* 0x0000000869037c24 */ /* 0x000fe2000f8e02ff */
[----:B------:R-:W-:Y:S01]  /*2190*/  @UP1 ULOP3.LUT UR40, UR40, 0x1, UR4, 0x78, !UPT ;  /* 0x0000000128281892 */ /* 0x000fe2000f8e7804 */
[----:B------:R-:W-:-:S04]  /*21a0*/  IMAD.WIDE.U32 R106, R104, UR8, R4 ;  /* 0x00000008686a7c25 */ /* 0x000fc8000f8e0004 */
[----:B------:R-:W-:Y:S02]  /*21b0*/  IMAD R7, R104, UR9, R3 ;  /* 0x0000000968077c24 */ /* 0x000fe4000f8e0203 */
[----:B------:R-:W-:Y:S01]  /*21c0*/  IMAD.MOV.U32 R0, RZ, RZ, -0x1 ;  /* 0xffffffffff007424 */ /* 0x000fe200078e00ff */
[----:B------:R-:W-:Y:S06]  /*21d0*/  @P0 BRA `(.L_x_32) ;  /* 0x00000040001c0947 */ /* 0x000fec0003800000 */
[----:B-----5:R-:W-:Y:S01]  /*21e0*/  FSETP.NEU.AND P0, PT, R90, RZ, PT ;  /* 0x000000ff5a00720b */ /* 0x020fe20003f0d000 */
[----:B------:R-:W-:Y:S01]  /*21f0*/  IMAD.IADD R4, R94, 0x1, -R100 ;  /* 0x000000015e047824 */ /* 0x000fe200078e0a64 */
[----:B------:R-:W-:Y:S01]  /*2200*/  BSSY B0, `(.L_x_32) ;  /* 0x0000404000007945 */ /* 0x000fe20003800000 */
[----:B------:R-:W-:Y:S02]  /*2210*/  IMAD.IADD R3, R99, 0x1, -R6 ;  /* 0x0000000163037824 */ /* 0x000fe400078e0a06 */
[----:B------:R-:W-:Y:S01]  /*2220*/  IMAD.IADD R103, R107, 0x1, R7 ;  /* 0x000000016b677824 */ /* 0x000fe200078e0207 */
[----:B------:R-:W-:-:S04]  /*2230*/  ISETP.GT.AND P2, PT, R4, RZ, PT ;  /* 0x000000ff0400720c */ /* 0x000fc80003f44270 */
[----:B------:R-:W-:-:S03]  /*2240*/  ISETP.GT.AND P1, PT, R3, RZ, P2 ;  /* 0x000000ff0300720c */ /* 0x000fc60001724270 */
[----:B------:R-:W-:Y:S10]  /*2250*/  @!P0 BRA `(.L_x_33) ;  /* 0x0000002c00288947 */ /* 0x000ff40003800000 */
[----:B------:R-:W0:Y:S01]  /*2260*/  LDC.64 R110, c[0x0][0x5b8] ;  /* 0x00016e00ff6e7b82 */ /* 0x000e220000000a00 */
[----:B------:R-:W-:-:S07]  /*2270*/  ULDC.64 UR4, c[0x0][0x5c0] ;  /* 0x0001700000047ab9 */ /* 0x000fce0000000a00 */
[----:B------:R-:W1:Y:S08]  /*2280*/  LDC.64 R112, c[0x0][0x5b0] ;  /* 0x00016c00ff707b82 */ /* 0x000e700000000a00 */
[----:B------:R-:W2:Y:S01]  /*2290*/  LDC.64 R114, c[0x0][0x5a8] ;  /* 0x00016a00ff727b82 */ /* 0x000ea20000000a00 */
[-C--:B0-----:R-:W-:Y:S02]  /*22a0*/  IMAD R6, R11, R110.reuse, RZ ;  /* 0x0000006e0b067224 */ /* 0x081fe400078e02ff */
[----:B------:R-:W-:-:S04]  /*22b0*/  IMAD.WIDE.U32 R108, R101, R110, R8 ;  /* 0x0000006e656c7225 */ /* 0x000fc800078e0008 */
[----:B------:R-:W-:Y:S02]  /*22c0*/  IMAD R107, R101, R111, R6 ;  /* 0x0000006f656b7224 */ /* 0x000fe400078e0206 */
[-C--:B-1----:R-:W-:Y:S02]  /*22d0*/  IMAD R5, R105, R112.reuse, RZ ;  /* 0x0000007069057224 */ /* 0x082fe400078e02ff */
[----:B------:R-:W-:Y:S02]  /*22e0*/  IMAD.IADD R13, R109, 0x1, R107 ;  /* 0x000000016d0d7824 */ /* 0x000fe400078e026b */
[----:B------:R-:W-:Y:S02]  /*22f0*/  IMAD.MOV.U32 R12, RZ, RZ, R108 ;  /* 0x000000ffff0c7224 */ /* 0x000fe400078e006c */
[C---:B------:R-:W-:Y:S02]  /*2300*/  IMAD R111, R104.reuse, R113, R5 ;  /* 0x00000071686f7224 */ /* 0x040fe400078e0205 */
[----:B------:R-:W-:-:S04]  /*2310*/  IMAD.WIDE.U32 R6, R104, R112, R12 ;  /* 0x0000007068067225 */ /* 0x000fc800078e000c */
[----:B------:R-:W-:Y:S01]  /*2320*/  IMAD.IADD R5, R7, 0x1, R111 ;  /* 0x0000000107057824 */ /* 0x000fe200078e026f */
[----:B--2---:R-:W-:-:S04]  /*2330*/  LEA R14, P0, R6, R114, 0x1 ;  /* 0x00000072060e7211 */ /* 0x004fc800078008ff */
[----:B------:R-:W-:-:S05]  /*2340*/  LEA.HI.X R15, R6, R115, R5, 0x1, P0 ;  /* 0x00000073060f7211 */ /* 0x000fca00000f0c05 */
[----:B------:R0:W2:Y:S01]  /*2350*/  @P1 LDG.E.LTC128B.U16 R5, desc[UR38][R14.64] ;  /* 0x000000260e051981 */ /* 0x0000a2000c1e1520 */
[----:B------:R-:W-:Y:S01]  /*2360*/  LEA R10, P0, R106, UR4, 0x1 ;  /* 0x000000046a0a7c11 */ /* 0x000fe2000f8008ff */
[----:B------:R-:W-:Y:S01]  /*2370*/  IMAD.WIDE.U32 R6, R104, R112, R8 ;  /* 0x0000007068067225 */ /* 0x000fe200078e0008 */
[----:B------:R-:W-:Y:S03]  /*2380*/  BSSY B1, `(.L_x_34) ;  /* 0x0000012000017945 */ /* 0x000fe60003800000 */
[----:B------:R-:W-:Y:S02]  /*2390*/  IMAD.IADD R7, R111, 0x1, R7 ;  /* 0x000000016f077824 */ /* 0x000fe400078e0207 */
[----:B------:R-:W-:Y:S01]  /*23a0*/  IMAD.WIDE.U32 R20, R101, R110, R6 ;  /* 0x0000006e65147225 */ /* 0x000fe200078e0006 */
[----:B0-----:R-:W-:-:S03]  /*23b0*/  SHF.L.U64.HI R15, R112, 0x3, R113 ;  /* 0x00000003700f7819 */ /* 0x001fc60000010271 */
[----:B------:R-:W-:Y:S01]  /*23c0*/  IMAD.IADD R7, R107, 0x1, R21 ;  /* 0x000000016b077824 */ /* 0x000fe200078e0215 */
[----:B------:R-:W-:Y:S01]  /*23d0*/  LEA R6, P4, R20, R114, 0x1 ;  /* 0x0000007214067211 */ /* 0x000fe200078808ff */
[----:B------:R-:W-:-:S03]  /*23e0*/  IMAD.SHL.U32 R14, R112, 0x8, RZ ;  /* 0x00000008700e7824 */ /* 0x000fc600078e00ff */
[----:B------:R-:W-:Y:S01]  /*23f0*/  LEA.HI.X R7, R20, R115, R7, 0x1, P4 ;  /* 0x0000007314077211 */ /* 0x000fe200020f0c07 */
[----:B--2---:R-:W-:-:S05]  /*2400*/  HADD2.F32 R11, -RZ, R5.H0_H0 ;  /* 0x20000005ff0b7230 */ /* 0x004fca0000004100 */
[----:B------:R-:W-:-:S04]  /*2410*/  FMUL R11, R11, R90 ;  /* 0x0000005a0b0b7220 */ /* 0x000fc80000400000 */
[----:B------:R-:W-:Y:S01]  /*2420*/  FFMA R24, R24, R23, R11 ;  /* 0x0000001718187223 */ /* 0x000fe2000000000b */
[----:B------:R-:W-:Y:S02]  /*2430*/  LEA.HI.X R11, R106, UR5, R103, 0x1, P0 ;  /* 0x000000056a0b7c11 */ /* 0x000fe400080f0c67 */
[----:B------:R-:W-:Y:S02]  /*2440*/  ISETP.GT.AND P0, PT, R4, 0x1, PT ;  /* 0x000000010400780c */ /* 0x000fe40003f04270 */
[----:B------:R-:W-:Y:S02]  /*2450*/  F2FP.F16.F32.PACK_AB R24, RZ, R24 ;  /* 0x00000018ff18723e */ /* 0x000fe400000000ff */
[----:B------:R-:W-:-:S03]  /*2460*/  ISETP.GT.AND P3, PT, R3, RZ, P0 ;  /* 0x000000ff0300720c */ /* 0x000fc60000764270 */
[----:B------:R0:W-:Y:S10]  /*2470*/  @P1 STG.E.U16 desc[UR38][R10.64], R24 ;  /* 0x000000180a001986 */ /* 0x0001f4000c101526 */
[----:B------:R-:W-:Y:S05]  /*2480*/  @!P3 BRA `(.L_x_35) ;  /* 0x000000000004b947 */ /* 0x000fea0003800000 */
[----:B------:R1:W5:Y:S02]  /*2490*/  LDG.E.LTC128B.U16 R5, desc[UR38][R6.64+0x2] ;  /* 0x0000022606057981 */ /* 0x000364000c1e1520 */
.L_x_35:
[----:B------:R-:W-:Y:S05]  /*24a0*/  BSYNC B1 ;  /* 0x0000000000017941 */ /* 0x000fea0003800000 */
.L_x_34:
[----:B-----5:R-:W-:Y:S01]  /*24b0*/  HADD2.F32 R103, -RZ, R5.H0_H0 ;  /* 0x20000005ff677230 */ /* 0x020fe20000004100 */
[----:B------:R-:W-:Y:S01]  /*24c0*/  ISETP.GT.AND P2, PT, R3, 0x8, P2 ;  /* 0x000000080300780c */ /* 0x000fe20001744270 */
[----:B------:R-:W-:Y:S01]  /*24d0*/  IMAD.WIDE.U32 R20, R104, R112, R14 ;  /* 0x0000007068147225 */ /* 0x000fe200078e000e */
[----:B0-----:R-:W-:-:S03]  /*24e0*/  PRMT R24, R5, 0x7610, R24 ;  /* 0x0000761005187816 */ /* 0x001fc60000000018 */
[----:B------:R-:W-:Y:S01]  /*24f0*/  FMUL R12, R103, R90 ;  /* 0x0000005a670c7220 */ /* 0x000fe20000400000 */
[----:B------:R-:W-:Y:S01]  /*2500*/  IMAD.IADD R111, R111, 0x1, R21 ;  /* 0x000000016f6f7824 */ /* 0x000fe200078e0215 */
[----:B------:R-:W-:Y:S02]  /*2510*/  IADD3 R108, P1, R108, R20, RZ ;  /* 0x000000146c6c7210 */ /* 0x000fe40007f3e0ff */
[----:B------:R-:W-:-:S03]  /*2520*/  FFMA R12, R25, R23, R12 ;  /* 0x00000017190c7223 */ /* 0x000fc6000000000c */
[----:B------:R-:W-:Y:S01]  /*2530*/  IMAD.X R13, R111, 0x1, R13, P1 ;  /* 0x000000016f0d7824 */ /* 0x000fe200008e060d */
[C---:B------:R-:W-:Y:S02]  /*2540*/  LEA R14, P1, R108.reuse, R114, 0x1 ;  /* 0x000000726c0e7211 */ /* 0x040fe400078208ff */
[----:B------:R-:W-:Y:S02]  /*2550*/  F2FP.F16.F32.PACK_AB R12, RZ, R12 ;  /* 0x0000000cff0c723e */ /* 0x000fe400000000ff */
[----:B------:R-:W-:Y:S02]  /*2560*/  LEA.HI.X R15, R108, R115, R13, 0x1, P1 ;  /* 0x000000736c0f7211 */ /* 0x000fe400008f0c0d */
[----:B------:R-:W-:-:S05]  /*2570*/  PRMT R21, R12, 0x7610, R21 ;  /* 0x000076100c157816 */ /* 0x000fca0000000015 */
[----:B------:R0:W-:Y:S04]  /*2580*/  @P3 STG.E.U16 desc[UR38][R10.64+0x2], R21 ;  /* 0x000002150a003986 */ /* 0x0001e8000c101526 */
[----:B------:R-:W2:Y:S01]  /*2590*/  @P2 LDG.E.LTC128B.U16 R24, desc[UR38][R14.64] ;  /* 0x000000260e182981 */ /* 0x000ea2000c1e1520 */
[----:B------:R-:W-:Y:S01]  /*25a0*/  IADD3 R20, P1, R8, R20, RZ ;  /* 0x0000001408147210 */ /* 0x000fe20007f3e0ff */
[----:B------:R-:W-:Y:S01]  /*25b0*/  BSSY B1, `(.L_x_36) ;  /* 0x0000011000017945 */ /* 0x000fe20003800000 */
[----:B------:R-:W-:Y:S02]  /*25c0*/  SHF.L.U64.HI R13, R91, 0x1, R92 ;  /* 0x000000015b0d7819 */ /* 0x000fe4000001025c */
[----:B------:R-:W-:Y:S01]  /*25d0*/  ISETP.GT.AND P0, PT, R3, 0x8, P0 ;  /* 0x000000080300780c */ /* 0x000fe20000704270 */
[----:B0-----:R-:W-:Y:S01]  /*25e0*/  IMAD.X R21, R9, 0x1, R111, P1 ;  /* 0x0000000109157824 */ /* 0x001fe200008e066f */
[----:B------:R-:W-:Y:S01]  /*25f0*/  LEA R12, P1, R91, R10, 0x1 ;  /* 0x0000000a5b0c7211 */ /* 0x000fe200078208ff */
[----:B------:R-:W-:-:S04]  /*2600*/  IMAD.WIDE.U32 R20, R101, R110, R20 ;  /* 0x0000006e65147225 */ /* 0x000fc800078e0014 */
[----:B------:R-:W-:Y:S01]  /*2610*/  IMAD.X R13, R13, 0x1, R11, P1 ;  /* 0x000000010d0d7824 */ /* 0x000fe200008e060b */
[----:B------:R-:W-:Y:S01]  /*2620*/  LEA R8, P3, R20, R114, 0x1 ;  /* 0x0000007214087211 */ /* 0x000fe200078608ff */
[----:B------:R-:W-:-:S05]  /*2630*/  IMAD.IADD R9, R107, 0x1, R21 ;  /* 0x000000016b097824 */ /* 0x000fca00078e0215 */
[----:B------:R-:W-:Y:S01]  /*2640*/  LEA.HI.X R9, R20, R115, R9, 0x1, P3 ;  /* 0x0000007314097211 */ /* 0x000fe200018f0c09 */
[----:B--2---:R-:W-:-:S05]  /*2650*/  HADD2.F32 R5, -RZ, R24.H0_H0 ;  /* 0x20000018ff057230 */ /* 0x004fca0000004100 */
[----:B------:R-:W-:-:S04]  /*2660*/  FMUL R5, R5, R90 ;  /* 0x0000005a05057220 */ /* 0x000fc80000400000 */
[----:B------:R-:W-:-:S05]  /*2670*/  FFMA R5, R26, R23, R5 ;  /* 0x000000171a057223 */ /* 0x000fca0000000005 */
[----:B------:R-:W-:-:S05]  /*2680*/  F2FP.F16.F32.PACK_AB R5, RZ, R5 ;  /* 0x00000005ff05723e */ /* 0x000fca00000000ff */
[----:B------:R0:W-:Y:S01]  /*2690*/  @P2 STG.E.U16 desc[UR38][R12.64], R5 ;  /* 0x000000050c002986 */ /* 0x0001e2000c101526 */
[----:B------:R-:W-:Y:S05]  /*26a0*/  @!P0 BRA `(.L_x_37) ;  /* 0x0000000000048947 */ /* 0x000fea0003800000 */
[----:B------:R2:W5:Y:S02]  /*26b0*/  LDG.E.LTC128B.U16 R24, desc[UR38][R8.64+0x2] ;  /* 0x0000022608187981 */ /* 0x000564000c1e1520 */
.L_x_37:
[----:B------:R-:W-:Y:S05]  /*26c0*/  BSYNC B1 ;  /* 0x0000000000017941 */ /* 0x000fea0003800000 */
.L_x_36:
[----:B0----5:R-:W-:Y:S01]  /*26d0*/  HADD2.F32 R5, -RZ, R24.H0_H0 ;  /* 0x20000018ff057230 */ /* 0x021fe20000004100 */
[----:B------:R-:W-:Y:S01]  /*26e0*/  ISETP.GT.AND P1, PT, R4, 0x8, PT ;  /* 0x000000080400780c */ /* 0x000fe20003f24270 */
[----:B------:R-:W-:Y:S03]  /*26f0*/  BSSY B1, `(.L_x_38) ;  /* 0x0000008000017945 */ /* 0x000fe60003800000 */
[----:B------:R-:W-:Y:S01]  /*2700*/  FMUL R14, R5, R90 ;  /* 0x0000005a050e7220 */ /* 0x000fe20000400000 */
[----:B------:R-:W-:-:S03]  /*2710*/  ISETP.GT.AND P2, PT, R3, RZ, P1 ;  /* 0x000000ff0300720c */ /* 0x000fc60000f44270 */
[----:B------:R-:W-:-:S05]  /*2720*/  FFMA R14, R27, R23, R14 ;  /* 0x000000171b0e7223 */ /* 0x000fca000000000e */
[----:B------:R-:W-:-:S05]  /*2730*/  F2FP.F16.F32.PACK_AB R14, RZ, R14 ;  /* 0x0000000eff0e723e */ /* 0x000fca00000000ff */
[----:B------:R0:W-:Y:S01]  /*2740*/  @P0 STG.E.U16 desc[UR38][R12.64+0x2], R14 ;  /* 0x0000020e0c000986 */ /* 0x0001e2000c101526 */
[----:B------:R-:W-:Y:S05]  /*2750*/  @!P2 BRA `(.L_x_39) ;  /* 0x000000000004a947 */ /* 0x000fea0003800000 */
[----:B------:R3:W5:Y:S02]  /*2760*/  LDG.E.LTC128B.U16 R24, desc[UR38][R6.64+0x10] ;  /* 0x0000102606187981 */ /* 0x000764000c1e1520 */
.L_x_39:
[----:B------:R-:W-:Y:S05]  /*2770*/  BSYNC B1 ;  /* 0x0000000000017941 */ /* 0x000fea0003800000 */
.L_x_38:
[----:B-----5:R-:W-:Y:S01]  /*2780*/  HADD2.F32 R5, -RZ, R24.H0_H0 ;  /* 0x20000018ff057230 */ /* 0x020fe20000004100 */
        /* <DEDUP_REMOVED lines=9> */
.L_x_41:
[----:B------:R-:W-:Y:S05]  /*2820*/  BSYNC B1 ;  /* 0x0000000000017941 */ /* 0x000fea0003800000 */
.L_x_40:
[----:B----45:R-:W-:Y:S01]  /*2830*/  HADD2.F32 R5, -RZ, R24.H0_H0 ;  /* 0x20000018ff057230 */ /* 0x030fe20000004100 */
[----:B------:R-:W-:Y:S01]  /*2840*/  ISETP.GT.AND P1, PT, R3, 0x8, P1 ;  /* 0x000000080300780c */ /* 0x000fe20000f24270 */
[----:B------:R-:W-:Y:S03]  /*2850*/  BSSY B1, `(.L_x_42) ;  /* 0x0000007000017945 */ /* 0x000fe60003800000 */
[----:B0-----:R-:W-:-:S04]  /*2860*/  FMUL R14, R5, R90 ;  /* 0x0000005a050e7220 */ /* 0x001fc80000400000 */
[----:B------:R-:W-:-:S05]  /*2870*/  FFMA R14, R29, R23, R14 ;  /* 0x000000171d0e7223 */ /* 0x000fca000000000e */
[----:B------:R-:W-:-:S05]  /*2880*/  F2FP.F16.F32.PACK_AB R14, RZ, R14 ;  /* 0x0000000eff0e723e */ /* 0x000fca00000000ff */
[----:B------:R0:W-:Y:S01]  /*2890*/  @P3 STG.E.U16 desc[UR38][R10.64+0x12], R14 ;  /* 0x0000120e0a003986 */ /* 0x0001e2000c101526 */
[----:B------:R-:W-:Y:S05]  /*28a0*/  @!P1 BRA `(.L_x_43) ;  /* 0x0000000000049947 */ /* 0x000fea0003800000 */
[----:B------:R4:W5:Y:S02]  /*28b0*/  LDG.E.LTC128B.U16 R24, desc[UR38][R8.64+0x10] ;  /* 0x0000102608187981 */ /* 0x000964000c1e1520 */
.L_x_43:
[----:B------:R-:W-:Y:S05]  /*28c0*/  BSYNC B1 ;  /* 0x0000000000017941 */ /* 0x000fea0003800000 */
.L_x_42:
[----:B-----5:R-:W-:Y:S01]  /*28d0*/  HADD2.F32 R5, -RZ, R24.H0_H0 ;  /* 0x20000018ff057230 */ /* 0x020fe20000004100 */
[----:B------:R-:W-:Y:S01]  /*28e0*/  ISETP.GT.AND P0, PT, R3, 0x8, P0 ;  /* 0x000000080300780c */ /* 0x000fe20000704270 */
[----:B------:R-:W-:Y:S03]  /*28f0*/  BSSY B1, `(.L_x_44) ;  /* 0x0000007000017945 */ /* 0x000fe60003800000 */
[----:B------:R-:W-:-:S04]  /*2900*/  FMUL R5, R5, R90 ;  /* 0x0000005a05057220 */ /* 0x000fc80000400000 */
[----:B------:R-:W-:-:S05]  /*2910*/  FFMA R5, R30, R23, R5 ;  /* 0x000000171e057223 */ /* 0x000fca0000000005 */
[----:B------:R-:W-:-:S05]  /*2920*/  F2FP.F16.F32.PACK_AB R5, RZ, R5 ;  /* 0x00000005ff05723e */ /* 0x000fca00000000ff */
[----:B------:R0:W-:Y:S01]  /*2930*/  @P1 STG.E.U16 desc[UR38][R12.64+0x10], R5 ;  /* 0x000010050c001986 */ /* 0x0001e2000c101526 */
[----:B------:R-:W-:Y:S05]  /*2940*/  @!P0 BRA `(.L_x_45) ;  /* 0x0000000000048947 */ /* 0x000fea0003800000 */
[----:B------:R0:W5:Y:S02]  /*2950*/  LDG.E.LTC128B.U16 R24, desc[UR38][R8.64+0x12] ;  /* 0x0000122608187981 */ /* 0x000164000c1e1520 */
.L_x_45:
[----:B------:R-:W-:Y:S05]  /*2960*/  BSYNC B1 ;  /* 0x0000000000017941 */ /* 0x000fea0003800000 */
.L_x_44:
        /* <DEDUP_REMOVED lines=10> */
.L_x_47:
[----:B------:R-:W-:Y:S05]  /*2a10*/  BSYNC B1 ;  /* 0x0000000000017941 */ /* 0x000fea0003800000 */
.L_x_46:
        /* <DEDUP_REMOVED lines=10> */
.L_x_49:
[----:B------:R-:W-:Y:S05]  /*2ac0*/  BSYNC B1 ;  /* 0x0000000000017941 */ /* 0x000fea0003800000 */
.L_x_48:
[----:B0----5:R-:W-:Y:S01]  /*2ad0*/  HADD2.F32 R5, -RZ, R24.H0_H0 ;  /* 0x20000018ff057230 */ /* 0x021fe20000004100 */
        /* <DEDUP_REMOVED lines=8> */
.L_x_51:
[----:B------:R-:W-:Y:S05]  /*2b60*/  BSYNC B1 ;  /* 0x0000000000017941 */ /* 0x000fea0003800000 */
.L_x_50:
        /* <DEDUP_REMOVED lines=9> */
.L_x_53:
[----:B------:R-:W-:Y:S05]  /*2c00*/  BSYNC B1 ;  /* 0x0000000000017941 */ /* 0x000fea0003800000 */
.L_x_52:
        /* <DEDUP_REMOVED lines=10> */
.L_x_55:
[----:B------:R-:W-:Y:S05]  /*2cb0*/  BSYNC B1 ;  /* 0x0000000000017941 */ /* 0x000fea0003800000 */
.L_x_54:
        /* <DEDUP_REMOVED lines=10> */
.L_x_57:
[----:B------:R-:W-:Y:S05]  /*2d60*/  BSYNC B1 ;  /* 0x0000000000017941 */ /* 0x000fea0003800000 */
.L_x_56:
        /* <DEDUP_REMOVED lines=9> */
.L_x_59:
[----:B------:R-:W-:Y:S05]  /*2e00*/  BSYNC B1 ;  /* 0x0000000000017941 */ /* 0x000fea0003800000 */
.L_x_58:
        /* <DEDUP_REMOVED lines=9> */
.L_x_61:
[----:B------:R-:W-:Y:S05]  /*2ea0*/  BSYNC B1 ;  /* 0x0000000000017941 */ /* 0x000fea0003800000 */
.L_x_60:
        /* <DEDUP_REMOVED lines=10> */
.L_x_63:
[----:B------:R-:W-:Y:S05]  /*2f50*/  BSYNC B1 ;  /* 0x0000000000017941 */ /* 0x000fea0003800000 */
.L_x_62:
        /* <DEDUP_REMOVED lines=10> */
.L_x_65:
[----:B------:R-:W-:Y:S05]  /*3000*/  BSYNC B1 ;  /* 0x0000000000017941 */ /* 0x000fea0003800000 */
.L_x_64:
        /* <DEDUP_REMOVED lines=9> */
.L_x_67:
[----:B------:R-:W-:Y:S05]  /*30a0*/  BSYNC B1 ;  /* 0x0000000000017941 */ /* 0x000fea0003800000 */
.L_x_66:
        /* <DEDUP_REMOVED lines=9> */
.L_x_69:
[----:B------:R-:W-:Y:S05]  /*3140*/  BSYNC B1 ;  /* 0x0000000000017941 */ /* 0x000fea0003800000 */
.L_x_68:
        /* <DEDUP_REMOVED lines=10> */
.L_x_71:
[----:B------:R-:W-:Y:S05]  /*31f0*/  BSYNC B1 ;  /* 0x0000000000017941 */ /* 0x000fea0003800000 */
.L_x_70:
        /* <DEDUP_REMOVED lines=10> */
.L_x_73:
[----:B------:R-:W-:Y:S05]  /*32a0*/  BSYNC B1 ;  /* 0x0000000000017941 */ /* 0x000fea0003800000 */
.L_x_72:
        /* <DEDUP_REMOVED lines=9> */
.L_x_75:
[----:B------:R-:W-:Y:S05]  /*3340*/  BSYNC B1 ;  /* 0x0000000000017941 */ /* 0x000fea0003800000 */
.L_x_74:
        /* <DEDUP_REMOVED lines=9> */
.L_x_77:
[----:B------:R-:W-:Y:S05]  /*33e0*/  BSYNC B1 ;  /* 0x0000000000017941 */ /* 0x000fea0003800000 */
.L_x_76:
        /* <DEDUP_REMOVED lines=10> */
.L_x_79:
[----:B------:R-:W-:Y:S05]  /*3490*/  BSYNC B1 ;  /* 0x0000000000017941 */ /* 0x000fea0003800000 */
.L_x_78:
        /* <DEDUP_REMOVED lines=10> */
.L_x_81:
[----:B------:R-:W-:Y:S05]  /*3540*/  BSYNC B1 ;  /* 0x0000000000017941 */ /* 0x000fea0003800000 */
.L_x_80:
        /* <DEDUP_REMOVED lines=9> */
.L_x_83:
[----:B------:R-:W-:Y:S05]  /*35e0*/  BSYNC B1 ;  /* 0x0000000000017941 */ /* 0x000fea0003800000 */
.L_x_82:
        /* <DEDUP_REMOVED lines=9> */
.L_x_85:
[----:B------:R-:W-:Y:S05]  /*3680*/  BSYNC B1 ;  /* 0x0000000000017941 */ /* 0x000fea0003800000 */
.L_x_84:
        /* <DEDUP_REMOVED lines=10> */
.L_x_87:
[----:B------:R-:W-:Y:S05]  /*3730*/  BSYNC B1 ;  /* 0x0000000000017941 */ /* 0x000fea0003800000 */
.L_x_86:
        /* <DEDUP_REMOVED lines=10> */
.L_x_89:
[----:B------:R-:W-:Y:S05]  /*37e0*/  BSYNC B1 ;  /* 0x0000000000017941 */ /* 0x000fea0003800000 */
.L_x_88:
        /* <DEDUP_REMOVED lines=9> */
.L_x_91:
[----:B------:R-:W-:Y:S05]  /*3880*/  BSYNC B1 ;  /* 0x0000000000017941 */ /* 0x000fea0003800000 */
.L_x_90:
        /* <DEDUP_REMOVED lines=9> */
.L_x_93:
[----:B------:R-:W-:Y:S05]  /*3920*/  BSYNC B1 ;  /* 0x0000000000017941 */ /* 0x000fea0003800000 */
.L_x_92:
        /* <DEDUP_REMOVED lines=10> */
.L_x_95:
[----:B------:R-:W-:Y:S05]  /*39d0*/  BSYNC B1 ;  /* 0x0000000000017941 */ /* 0x000fea0003800000 */
.L_x_94:
        /* <DEDUP_REMOVED lines=10> */
.L_x_97:
[----:B------:R-:W-:Y:S05]  /*3a80*/  BSYNC B1 ;  /* 0x0000000000017941 */ /* 0x000fea0003800000 */
.L_x_96:
        /* <DEDUP_REMOVED lines=9> */
.L_x_99:
[----:B------:R-:W-:Y:S05]  /*3b20*/  BSYNC B1 ;  /* 0x0000000000017941 */ /* 0x000fea0003800000 */
.L_x_98:
        /* <DEDUP_REMOVED lines=9> */
.L_x_101:
[----:B------:R-:W-:Y:S05]  /*3bc0*/  BSYNC B1 ;  /* 0x0000000000017941 */ /* 0x000fea0003800000 */
.L_x_100:
        /* <DEDUP_REMOVED lines=10> */
.L_x_103:
[----:B------:R-:W-:Y:S05]  /*3c70*/  BSYNC B1 ;  /* 0x0000000000017941 */ /* 0x000fea0003800000 */
.L_x_102:
        /* <DEDUP_REMOVED lines=10> */
.L_x_105:
[----:B------:R-:W-:Y:S05]  /*3d20*/  BSYNC B1 ;  /* 0x0000000000017941 */ /* 0x000fea0003800000 */
.L_x_104:
        /* <DEDUP_REMOVED lines=9> */
.L_x_107:
[----:B------:R-:W-:Y:S05]  /*3dc0*/  BSYNC B1 ;  /* 0x0000000000017941 */ /* 0x000fea0003800000 */
.L_x_106:
        /* <DEDUP_REMOVED lines=9> */
.L_x_109:
[----:B------:R-:W-:Y:S05]  /*3e60*/  BSYNC B1 ;  /* 0x0000000000017941 */ /* 0x000fea0003800000 */
.L_x_108:
        /* <DEDUP_REMOVED lines=10> */
.L_x_111:
[----:B------:R-:W-:Y:S05]  /*3f10*/  BSYNC B1 ;  /* 0x0000000000017941 */ /* 0x000fea0003800000 */
.L_x_110:
        /* <DEDUP_REMOVED lines=10> */
.L_x_113:
[----:B------:R-:W-:Y:S05]  /*3fc0*/  BSYNC B1 ;  /* 0x0000000000017941 */ /* 0x000fea0003800000 */
.L_x_112:
        /* <DEDUP_REMOVED lines=9> */
.L_x_115:
[----:B------:R-:W-:Y:S05]  /*4060*/  BSYNC B1 ;  /* 0x0000000000017941 */ /* 0x000fea0003800000 */
.L_x_114:
        /* <DEDUP_REMOVED lines=9> */
.L_x_117:
[----:B------:R-:W-:Y:S05]  /*4100*/  BSYNC B1 ;  /* 0x0000000000017941 */ /* 0x000fea0003800000 */
.L_x_116:
        /* <DEDUP_REMOVED lines=10> */
.L_x_119:
[----:B------:R-:W-:Y:S05]  /*41b0*/  BSYNC B1 ;  /* 0x0000000000017941 */ /* 0x000fea0003800000 */
.L_x_118:
        /* <DEDUP_REMOVED lines=10> */
.L_x_121:
[----:B------:R-:W-:Y:S05]  /*4260*/  BSYNC B1 ;  /* 0x0000000000017941 */ /* 0x000fea0003800000 */
.L_x_120:
        /* <DEDUP_REMOVED lines=9> */
.L_x_123:
[----:B------:R-:W-:Y:S05]  /*4300*/  BSYNC B1 ;  /* 0x0000000000017941 */ /* 0x000fea0003800000 */
.L_x_122:
        /* <DEDUP_REMOVED lines=9> */
.L_x_125:
[----:B------:R-:W-:Y:S05]  /*43a0*/  BSYNC B1 ;  /* 0x0000000000017941 */ /* 0x000fea0003800000 */
.L_x_124:
        /* <DEDUP_REMOVED lines=10> */
.L_x_127:
[----:B------:R-:W-:Y:S05]  /*4450*/  BSYNC B1 ;  /* 0x0000000000017941 */ /* 0x000fea0003800000 */
.L_x_126:
        /* <DEDUP_REMOVED lines=10> */
.L_x_129:
[----:B------:R-:W-:Y:S05]  /*4500*/  BSYNC B1 ;  /* 0x0000000000017941 */ /* 0x000fea0003800000 */
.L_x_128:
        /* <DEDUP_REMOVED lines=9> */
.L_x_131:
[----:B------:R-:W-:Y:S05]  /*45a0*/  BSYNC B1 ;  /* 0x0000000000017941 */ /* 0x000fea0003800000 */
.L_x_130:
        /* <DEDUP_REMOVED lines=9> */
.L_x_133:
[----:B------:R-:W-:Y:S05]  /*4640*/  BSYNC B1 ;  /* 0x0000000000017941 */ /* 0x000fea0003800000 */
.L_x_132:
        /* <DEDUP_REMOVED lines=10> */
.L_x_135:
[----:B------:R-:W-:Y:S05]  /*46f0*/  BSYNC B1 ;  /* 0x0000000000017941 */ /* 0x000fea0003800000 */
.L_x_134:
        /* <DEDUP_REMOVED lines=10> */
.L_x_137:
[----:B------:R-:W-:Y:S05]  /*47a0*/  BSYNC B1 ;  /* 0x0000000000017941 */ /* 0x000fea0003800000 */
.L_x_136:
        /* <DEDUP_REMOVED lines=9> */
.L_x_139:
[----:B------:R-:W-:Y:S05]  /*4840*/  BSYNC B1 ;  /* 0x0000000000017941 */ /* 0x000fea0003800000 */
.L_x_138:
        /* <DEDUP_REMOVED lines=9> */
.L_x_141:
[----:B------:R-:W-:Y:S05]  /*48e0*/  BSYNC B1 ;  /* 0x0000000000017941 */ /* 0x000fea0003800000 */
.L_x_140:
        /* <DEDUP_REMOVED lines=10> */
.L_x_143:
[----:B------:R-:W-:Y:S05]  /*4990*/  BSYNC B1 ;  /* 0x0000000000017941 */ /* 0x000fea0003800000 */
.L_x_142:
        /* <DEDUP_REMOVED lines=10> */
.L_x_145:
[----:B------:R-:W-:Y:S05]  /*4a40*/  BSYNC B1 ;  /* 0x0000000000017941 */ /* 0x000fea0003800000 */
.L_x_144:
        /* <DEDUP_REMOVED lines=9> */
.L_x_147:
[----:B------:R-:W-:Y:S05]  /*4ae0*/  BSYNC B1 ;  /* 0x0000000000017941 */ /* 0x000fea0003800000 */
.L_x_146:
        /* <DEDUP_REMOVED lines=9> */
.L_x_149:
[----:B------:R-:W-:Y:S05]  /*4b80*/  BSYNC B1 ;  /* 0x0000000000017941 */ /* 0x000fea0003800000 */
.L_x_148:
        /* <DEDUP_REMOVED lines=10> */
.L_x_151:
[----:B------:R-:W-:Y:S05]  /*4c30*/  BSYNC B1 ;  /* 0x0000000000017941 */ /* 0x000fea0003800000 */
.L_x_150:
[----:B-----5:R-:W-:Y:S01]  /*4c40*/  HADD2.F32 R5, -RZ, R24.H0_H0 ;  /* 0x20000018ff057230 */ /* 0x020fe20000004100 */
[----:B------:R-:W-:Y:S01]  /*4c50*/  ISETP.GT.AND P0, PT, R4, 0x79, PT ;  /* 0x000000790400780c */ /* 0x000fe20003f04270 */
[----:B------:R-:W-:Y:S01]  /*4c60*/  @P2 IMAD.MOV.U32 R4, RZ, RZ, R10 ;  /* 0x000000ffff042224 */ /* 0x000fe200078e000a */
[----:B------:R-:W-:Y:S02]  /*4c70*/  BSSY B1, `(.L_x_152) ;  /* 0x000000a000017945 */ /* 0x000fe40003800000 */
[----:B------:R-:W-:Y:S01]  /*4c80*/  FMUL R5, R5, R90 ;  /* 0x0000005a05057220 */ /* 0x000fe20000400000 */
[----:B------:R-:W-:-:S03]  /*4c90*/  ISETP.GT.AND P3, PT, R3, RZ, P0 ;  /* 0x000000ff0300720c */ /* 0x000fc60000764270 */
[----:B------:R-:W-:-:S05]  /*4ca0*/  FFMA R5, R84, R23, R5 ;  /* 0x0000001754057223 */ /* 0x000fca0000000005 */
[----:B------:R-:W-:-:S04]  /*4cb0*/  F2FP.F16.F32.PACK_AB R5, RZ, R5 ;  /* 0x00000005ff05723e */ /* 0x000fc800000000ff */
[----:B0-----:R-:W-:Y:S01]  /*4cc0*/  PRMT R14, R5, 0x7610, R14 ;  /* 0x00007610050e7816 */ /* 0x001fe2000000000e */
[----:B------:R-:W-:-:S05]  /*4cd0*/  @P2 IMAD.MOV.U32 R5, RZ, RZ, R11 ;  /* 0x000000ffff052224 */ /* 0x000fca00078e000b */
[----:B------:R0:W-:Y:S01]  /*4ce0*/  @P2 STG.E.U16 desc[UR38][R4.64+0xf0], R14 ;  /* 0x0000f00e04002986 */ /* 0x0001e2000c101526 */
[----:B------:R-:W-:Y:S05]  /*4cf0*/  @!P3 BRA `(.L_x_153) ;  /* 0x000000000004b947 */ /* 0x000fea0003800000 */
[----:B------:R0:W5:Y:S02]  /*4d00*/  LDG.E.LTC128B.U16 R24, desc[UR38][R6.64+0xf2] ;  /* 0x0000f22606187981 */ /* 0x000164000c1e1520 */
.L_x_153:
[----:B------:R-:W-:Y:S05]  /*4d10*/  BSYNC B1 ;  /* 0x0000000000017941 */ /* 0x000fea0003800000 */
.L_x_152:
        /* <DEDUP_REMOVED lines=9> */
.L_x_155:
[----:B------:R-:W-:Y:S05]  /*4db0*/  BSYNC B1 ;  /* 0x0000000000017941 */ /* 0x000fea0003800000 */
.L_x_154:
[----:B-----5:R-:W-:Y:S01]  /*4dc0*/  HADD2.F32 R5, -RZ, R24.H0_H0 ;  /* 0x20000018ff057230 */ /* 0x020fe20000004100 */
[----:B------:R-:W-:Y:S01]  /*4dd0*/  ISETP.GT.AND P0, PT, R3, 0x8, P0 ;  /* 0x000000080300780c */ /* 0x000fe20000704270 */
[----:B0-----:R-:W-:Y:S01]  /*4de0*/  @P1 IMAD.MOV.U32 R4, RZ, RZ, R12 ;  /* 0x000000ffff041224 */ /* 0x001fe200078e000c */
[----:B------:R-:W-:Y:S02]  /*4df0*/  BSSY B1, `(.L_x_156) ;  /* 0x0000009000017945 */ /* 0x000fe40003800000 */
[----:B------:R-:W-:-:S04]  /*4e00*/  FMUL R5, R5, R90 ;  /* 0x0000005a05057220 */ /* 0x000fc80000400000 */
[----:B------:R-:W-:-:S05]  /*4e10*/  FFMA R5, R86, R23, R5 ;  /* 0x0000001756057223 */ /* 0x000fca0000000005 */
[----:B------:R-:W-:-:S04]  /*4e20*/  F2FP.F16.F32.PACK_AB R5, RZ, R5 ;  /* 0x00000005ff05723e */ /* 0x000fc800000000ff */
[----:B-1-3--:R-:W-:Y:S01]  /*4e30*/  PRMT R6, R5, 0x7610, R6 ;  /* 0x0000761005067816 */ /* 0x00afe20000000006 */
[----:B------:R-:W-:-:S05]  /*4e40*/  @P1 IMAD.MOV.U32 R5, RZ, RZ, R13 ;  /* 0x000000ffff051224 */ /* 0x000fca00078e000d */
[----:B------:R0:W-:Y:S01]  /*4e50*/  @P1 STG.E.U16 desc[UR38][R4.64+0xf0], R6 ;  /* 0x0000f00604001986 */ /* 0x0001e2000c101526 */
[----:B------:R-:W-:Y:S05]  /*4e60*/  @!P0 BRA `(.L_x_157) ;  /* 0x0000000000048947 */ /* 0x000fea0003800000 */
[----:B------:R1:W5:Y:S02]  /*4e70*/  LDG.E.LTC128B.U16 R24, desc[UR38][R8.64+0xf2] ;  /* 0x0000f22608187981 */ /* 0x000364000c1e1520 */
.L_x_157:
[----:B------:R-:W-:Y:S05]  /*4e80*/  BSYNC B1 ;  /* 0x0000000000017941 */ /* 0x000fea0003800000 */
.L_x_156:
[----:B------:R-:W-:Y:S05]  /*4e90*/  @!P0 BRA `(.L_x_158) ;  /* 0x0000001000e88947 */ /* 0x000fea0003800000 */
[----:B-----5:R-:W-:-:S05]  /*4ea0*/  HADD2.F32 R3, -RZ, R24.H0_H0 ;  /* 0x20000018ff037230 */ /* 0x020fca0000004100 */
[----:B0-----:R-:W-:-:S04]  /*4eb0*/  FMUL R4, R3, R90 ;  /* 0x0000005a03047220 */ /* 0x001fc80000400000 */
[----:B------:R-:W-:-:S05]  /*4ec0*/  FFMA R4, R87, R23, R4 ;  /* 0x0000001757047223 */ /* 0x000fca0000000004 */
[----:B------:R-:W-:-:S05]  /*4ed0*/  F2FP.F16.F32.PACK_AB R4, RZ, R4 ;  /* 0x00000004ff04723e */ /* 0x000fca00000000ff */
[----:B------:R3:W-:Y:S01]  /*4ee0*/  STG.E.U16 desc[UR38][R12.64+0xf2], R4 ;  /* 0x0000f2040c007986 */ /* 0x0007e2000c101526 */
[----:B------:R-:W-:Y:S05]  /*4ef0*/  BRA `(.L_x_158) ;  /* 0x0000001000d07947 */ /* 0x000fea0003800000 */
.L_x_33:
[----:B------:R-:W-:Y:S01]  /*4f00*/  ISETP.GT.AND P3, PT, R4, 0x1, PT ;  /* 0x000000010400780c */ /* 0x000fe20003f64270 */
[----:B------:R-:W-:Y:S01]  /*4f10*/  ULDC.64 UR4, c[0x0][0x5c0] ;  /* 0x0001700000047ab9 */ /* 0x000fe20000000a00 */
[-C--:B------:R-:W-:Y:S01]  /*4f20*/  FMUL R24, R24, R23.reuse ;  /* 0x0000001718187220 */ /* 0x080fe20000400000 */
[----:B------:R-:W-:Y:S01]  /*4f30*/  LEA R6, P4, R106, UR4, 0x1 ;  /* 0x000000046a067c11 */ /* 0x000fe2000f8808ff */
[-C--:B------:R-:W-:Y:S01]  /*4f40*/  FMUL R25, R25, R23.reuse ;  /* 0x0000001719197220 */ /* 0x080fe20000400000 */
[----:B------:R-:W-:Y:S01]  /*4f50*/  ISETP.GT.AND P0, PT, R3, RZ, P3 ;  /* 0x000000ff0300720c */ /* 0x000fe20001f04270 */
[-C--:B------:R-:W-:Y:S01]  /*4f60*/  FMUL R26, R26, R23.reuse ;  /* 0x000000171a1a7220 */ /* 0x080fe20000400000 */
[----:B------:R-:W-:Y:S01]  /*4f70*/  F2FP.F16.F32.PACK_AB R24, RZ, R24 ;  /* 0x00000018ff18723e */ /* 0x000fe200000000ff */
[-C--:B------:R-:W-:Y:S01]  /*4f80*/  FMUL R27, R27, R23.reuse ;  /* 0x000000171b1b7220 */ /* 0x080fe20000400000 */
[----:B------:R-:W-:Y:S01]  /*4f90*/  LEA.HI.X R7, R106, UR5, R103, 0x1, P4 ;  /* 0x000000056a077c11 */ /* 0x000fe2000a0f0c67 */
[----:B------:R-:W-:Y:S01]  /*4fa0*/  FMUL R28, R28, R23 ;  /* 0x000000171c1c7220 */ /* 0x000fe20000400000 */
[----:B------:R-:W-:Y:S01]  /*4fb0*/  F2FP.F16.F32.PACK_AB R25, RZ, R25 ;  /* 0x00000019ff19723e */ /* 0x000fe200000000ff */
[-C--:B------:R-:W-:Y:S01]  /*4fc0*/  FMUL R29, R29, R23.reuse ;  /* 0x000000171d1d7220 */ /* 0x080fe20000400000 */
[----:B------:R-:W-:Y:S01]  /*4fd0*/  ISETP.GT.AND P2, PT, R3, 0x8, P2 ;  /* 0x000000080300780c */ /* 0x000fe20001744270 */
[----:B------:R-:W-:Y:S01]  /*4fe0*/  @P1 STG.E.U16 desc[UR38][R6.64], R24 ;  /* 0x0000001806001986 */ /* 0x000fe2000c101526 */
[----:B------:R-:W-:Y:S01]  /*4ff0*/  ISETP.GT.AND P1, PT, R4, 0x8, PT ;  /* 0x000000080400780c */ /* 0x000fe20003f24270 */
[-C--:B------:R-:W-:Y:S01]  /*5000*/  FMUL R30, R30, R23.reuse ;  /* 0x000000171e1e7220 */ /* 0x080fe20000400000 */
[C---:B------:R-:W-:Y:S01]  /*5010*/  SHF.L.U64.HI R5, R91.reuse, 0x1, R92 ;  /* 0x000000015b057819 */ /* 0x040fe2000001025c */
[----:B------:R-:W-:Y:S01]  /*5020*/  @P0 STG.E.U16 desc[UR38][R6.64+0x2], R25 ;  /* 0x0000021906000986 */ /* 0x000fe2000c101526 */
[----:B------:R-:W-:Y:S01]  /*5030*/  LEA R8, P5, R91, R6, 0x1 ;  /* 0x000000065b087211 */ /* 0x000fe200078a08ff */
[-C--:B------:R-:W-:Y:S01]  /*5040*/  FMUL R31, R31, R23.reuse ;  /* 0x000000171f1f7220 */ /* 0x080fe20000400000 */
[----:B------:R-:W-:Y:S01]  /*5050*/  ISETP.GT.AND P3, PT, R3, 0x8, P3 ;  /* 0x000000080300780c */ /* 0x000fe20001f64270 */
[-C--:B------:R-:W-:Y:S01]  /*5060*/  FMUL R32, R32, R23.reuse ;  /* 0x0000001720207220 */ /* 0x080fe20000400000 */
[----:B------:R-:W-:Y:S01]  /*5070*/  ISETP.GT.AND P0, PT, R4, 0x9, PT ;  /* 0x000000090400780c */ /* 0x000fe20003f04270 */
[----:B------:R-:W-:Y:S01]  /*5080*/  IMAD.X R9, R5, 0x1, R7, P5 ;  /* 0x0000000105097824 */ /* 0x000fe200028e0607 */
[----:B------:R-:W-:Y:S01]  /*5090*/  ISETP.GT.AND P4, PT, R3, RZ, P1 ;  /* 0x000000ff0300720c */ /* 0x000fe20000f84270 */
[-C--:B------:R-:W-:Y:S01]  /*50a0*/  FMUL R33, R33, R23.reuse ;  /* 0x0000001721217220 */ /* 0x080fe20000400000 */
[----:B------:R-:W-:Y:S01]  /*50b0*/  F2FP.F16.F32.PACK_AB R26, RZ, R26 ;  /* 0x0000001aff1a723e */ /* 0x000fe200000000ff */
[-C--:B------:R-:W-:Y:S01]  /*50c0*/  FMUL R34, R34, R23.reuse ;  /* 0x0000001722227220 */ /* 0x080fe20000400000 */
[----:B------:R-:W-:Y:S01]  /*50d0*/  ISETP.GT.AND P5, PT, R3, RZ, P0 ;  /* 0x000000ff0300720c */ /* 0x000fe200007a4270 */
[----:B------:R-:W-:Y:S01]  /*50e0*/  FMUL R35, R35, R23 ;  /* 0x0000001723237220 */ /* 0x000fe20000400000 */
[----:B------:R-:W-:Y:S01]  /*50f0*/  F2FP.F16.F32.PACK_AB R27, RZ, R27 ;  /* 0x0000001bff1b723e */ /* 0x000fe200000000ff */
[----:B------:R-:W-:Y:S01]  /*5100*/  @P2 STG.E.U16 desc[UR38][R8.64], R26 ;  /* 0x0000001a08002986 */ /* 0x000fe2000c101526 */
[----:B------:R-:W-:Y:S01]  /*5110*/  F2FP.F16.F32.PACK_AB R28, RZ, R28 ;  /* 0x0000001cff1c723e */ /* 0x000fe200000000ff */
[-C--:B------:R-:W-:Y:S01]  /*5120*/  FMUL R36, R36, R23.reuse ;  /* 0x0000001724247220 */ /* 0x080fe20000400000 */
[----:B------:R-:W-:Y:S01]  /*5130*/  ISETP.GT.AND P2, PT, R3, 0x8, P1 ;  /* 0x000000080300780c */ /* 0x000fe20000f44270 */
[----:B------:R-:W-:Y:S01]  /*5140*/  @P3 STG.E.U16 desc[UR38][R8.64+0x2], R27 ;  /* 0x0000021b08003986 */ /* 0x000fe2000c101526 */
[----:B------:R-:W-:Y:S01]  /*5150*/  ISETP.GT.AND P1, PT, R4, 0x10, PT ;  /* 0x000000100400780c */ /* 0x000fe20003f24270 */
[----:B------:R-:W-:Y:S01]  /*5160*/  FMUL R37, R37, R23 ;  /* 0x0000001725257220 */ /* 0x000fe20000400000 */
[----:B------:R-:W-:Y:S01]  /*5170*/  F2FP.F16.F32.PACK_AB R29, RZ, R29 ;  /* 0x0000001dff1d723e */ /* 0x000fe200000000ff */
[----:B------:R-:W-:Y:S01]  /*5180*/  @P4 STG.E.U16 desc[UR38][R6.64+0x10], R28 ;  /* 0x0000101c06004986 */ /* 0x000fe2000c101526 */
[C---:B------:R-:W-:Y:S01]  /*5190*/  ISETP.GT.AND P3, PT, R3.reuse, 0x8, P0 ;  /* 0x000000080300780c */ /* 0x040fe20000764270 */
[-C--:B------:R-:W-:Y:S01]  /*51a0*/  FMUL R38, R38, R23.reuse ;  /* 0x0000001726267220 */ /* 0x080fe20000400000 */
[----:B------:R-:W-:Y:S01]  /*51b0*/  ISETP.GT.AND P0, PT, R4, 0x11, PT ;  /* 0x000000110400780c */ /* 0x000fe20003f04270 */
[----:B------:R-:W-:Y:S01]  /*51c0*/  @P5 STG.E.U16 desc[UR38][R6.64+0x12], R29 ;  /* 0x0000121d06005986 */ /* 0x000fe2000c101526 */
        /* <DEDUP_REMOVED lines=161> */
[----:B------:R-:W-:Y:S01]  /*5be0*/  FMUL R87, R87, R23 ;  /* 0x0000001757577220 */ /* 0x000fe20000400000 */
[----:B------:R-:W-:-:S02]  /*5bf0*/  F2FP.F16.F32.PACK_AB R62, RZ, R62 ;  /* 0x0000003eff3e723e */ /* 0x000fc400000000ff */
[C---:B------:R-:W-:Y:S02]  /*5c00*/  ISETP.GT.AND P5, PT, R3.reuse, RZ, P0 ;  /* 0x000000ff0300720c */ /* 0x040fe400007a4270 */
[----:B------:R-:W-:Y:S01]  /*5c10*/  F2FP.F16.F32.PACK_AB R63, RZ, R63 ;  /* 0x0000003fff3f723e */ /* 0x000fe200000000ff */
[----:B------:R-:W-:Y:S01]  /*5c20*/  @P2 STG.E.U16 desc[UR38][R8.64+0x90], R62 ;  /* 0x0000903e08002986 */ /* 0x000fe2000c101526 */
[----:B------:R-:W-:Y:S02]  /*5c30*/  F2FP.F16.F32.PACK_AB R64, RZ, R64 ;  /* 0x00000040ff40723e */ /* 0x000fe400000000ff */
[C---:B------:R-:W-:Y:S01]  /*5c40*/  ISETP.GT.AND P2, PT, R3.reuse, 0x8, P1 ;  /* 0x000000080300780c */ /* 0x040fe20000f44270 */
[----:B------:R-:W-:Y:S01]  /*5c50*/  @P3 STG.E.U16 desc[UR38][R8.64+0x92], R63 ;  /* 0x0000923f08003986 */ /* 0x000fe2000c101526 */
[----:B------:R-:W-:Y:S02]  /*5c60*/  ISETP.GT.AND P1, PT, R4, 0x58, PT ;  /* 0x000000580400780c */ /* 0x000fe40003f24270 */
[----:B------:R-:W-:Y:S01]  /*5c70*/  F2FP.F16.F32.PACK_AB R65, RZ, R65 ;  /* 0x00000041ff41723e */ /* 0x000fe200000000ff */
[----:B------:R-:W-:Y:S01]  /*5c80*/  @P4 STG.E.U16 desc[UR38][R6.64+0xa0], R64 ;  /* 0x0000a04006004986 */ /* 0x000fe2000c101526 */
[----:B------:R-:W-:-:S02]  /*5c90*/  ISETP.GT.AND P3, PT, R3, 0x8, P0 ;  /* 0x000000080300780c */ /* 0x000fc40000764270 */
[----:B------:R-:W-:Y:S01]  /*5ca0*/  ISETP.GT.AND P0, PT, R4, 0x59, PT ;  /* 0x000000590400780c */ /* 0x000fe20003f04270 */
[----:B------:R-:W-:Y:S01]  /*5cb0*/  @P5 STG.E.U16 desc[UR38][R6.64+0xa2], R65 ;  /* 0x0000a24106005986 */ /* 0x000fe2000c101526 */
[C---:B------:R-:W-:Y:S02]  /*5cc0*/  ISETP.GT.AND P4, PT, R3.reuse, RZ, P1 ;  /* 0x000000ff0300720c */ /* 0x040fe40000f84270 */
[----:B------:R-:W-:Y:S02]  /*5cd0*/  F2FP.F16.F32.PACK_AB R66, RZ, R66 ;  /* 0x00000042ff42723e */ /* 0x000fe400000000ff */
[----:B------:R-:W-:Y:S02]  /*5ce0*/  ISETP.GT.AND P5, PT, R3, RZ, P0 ;  /* 0x000000ff0300720c */ /* 0x000fe400007a4270 */
[----:B------:R-:W-:Y:S01]  /*5cf0*/  F2FP.F16.F32.PACK_AB R67, RZ, R67 ;  /* 0x00000043ff43723e */ /* 0x000fe200000000ff */
[----:B------:R-:W-:Y:S01]  /*5d00*/  @P2 STG.E.U16 desc[UR38][R8.64+0xa0], R66 ;  /* 0x0000a04208002986 */ /* 0x000fe2000c101526 */
[----:B------:R-:W-:-:S02]  /*5d10*/  F2FP.F16.F32.PACK_AB R68, RZ, R68 ;  /* 0x00000044ff44723e */ /* 0x000fc400000000ff */
[C---:B------:R-:W-:Y:S01]  /*5d20*/  ISETP.GT.AND P2, PT, R3.reuse, 0x8, P1 ;  /* 0x000000080300780c */ /* 0x040fe20000f44270 */
[----:B------:R-:W-:Y:S01]  /*5d30*/  @P3 STG.E.U16 desc[UR38][R8.64+0xa2], R67 ;  /* 0x0000a24308003986 */ /* 0x000fe2000c101526 */
[C---:B------:R-:W-:Y:S02]  /*5d40*/  ISETP.GT.AND P1, PT, R4.reuse, 0x60, PT ;  /* 0x000000600400780c */ /* 0x040fe40003f24270 */
[----:B------:R-:W-:Y:S01]  /*5d50*/  F2FP.F16.F32.PACK_AB R69, RZ, R69 ;  /* 0x00000045ff45723e */ /* 0x000fe200000000ff */
[----:B------:R-:W-:Y:S01]  /*5d60*/  @P4 STG.E.U16 desc[UR38][R6.64+0xb0], R68 ;  /* 0x0000b04406004986 */ /* 0x000fe2000c101526 */
[C---:B------:R-:W-:Y:S02]  /*5d70*/  ISETP.GT.AND P3, PT, R3.reuse, 0x8, P0 ;  /* 0x000000080300780c */ /* 0x040fe40000764270 */
[----:B------:R-:W-:Y:S01]  /*5d80*/  ISETP.GT.AND P0, PT, R4, 0x61, PT ;  /* 0x000000610400780c */ /* 0x000fe20003f04270 */
[----:B------:R-:W-:Y:S01]  /*5d90*/  @P5 STG.E.U16 desc[UR38][R6.64+0xb2], R69 ;  /* 0x0000b24506005986 */ /* 0x000fe2000c101526 */
[----:B------:R-:W-:-:S02]  /*5da0*/  ISETP.GT.AND P4, PT, R3, RZ, P1 ;  /* 0x000000ff0300720c */ /* 0x000fc40000f84270 */
[C---:B------:R-:W-:Y:S02]  /*5db0*/  ISETP.GT.AND P5, PT, R3.reuse, RZ, P0 ;  /* 0x000000ff0300720c */ /* 0x040fe400007a4270 */
[----:B------:R-:W-:Y:S02]  /*5dc0*/  F2FP.F16.F32.PACK_AB R70, RZ, R70 ;  /* 0x00000046ff46723e */ /* 0x000fe400000000ff */
[----:B------:R-:W-:Y:S02]  /*5dd0*/  F2FP.F16.F32.PACK_AB R71, RZ, R71 ;  /* 0x00000047ff47723e */ /* 0x000fe400000000ff */
[----:B------:R-:W-:Y:S01]  /*5de0*/  F2FP.F16.F32.PACK_AB R72, RZ, R72 ;  /* 0x00000048ff48723e */ /* 0x000fe200000000ff */
[----:B------:R-:W-:Y:S01]  /*5df0*/  @P2 STG.E.U16 desc[UR38][R8.64+0xb0], R70 ;  /* 0x0000b04608002986 */ /* 0x000fe2000c101526 */
[----:B------:R-:W-:Y:S02]  /*5e00*/  F2FP.F16.F32.PACK_AB R73, RZ, R73 ;  /* 0x00000049ff49723e */ /* 0x000fe400000000ff */
[C---:B------:R-:W-:Y:S01]  /*5e10*/  ISETP.GT.AND P1, PT, R3.reuse, 0x8, P1 ;  /* 0x000000080300780c */ /* 0x040fe20000f24270 */
[----:B------:R-:W-:Y:S01]  /*5e20*/  @P3 STG.E.U16 desc[UR38][R8.64+0xb2], R71 ;  /* 0x0000b24708003986 */ /* 0x000fe2000c101526 */
[----:B------:R-:W-:-:S02]  /*5e30*/  ISETP.GT.AND P2, PT, R3, 0x8, P0 ;  /* 0x000000080300780c */ /* 0x000fc40000744270 */
[C---:B------:R-:W-:Y:S01]  /*5e40*/  ISETP.GT.AND P0, PT, R4.reuse, 0x69, PT ;  /* 0x000000690400780c */ /* 0x040fe20003f04270 */
[----:B------:R-:W-:Y:S01]  /*5e50*/  @P4 STG.E.U16 desc[UR38][R6.64+0xc0], R72 ;  /* 0x0000c04806004986 */ /* 0x000fe2000c101526 */
[----:B------:R-:W-:Y:S02]  /*5e60*/  ISETP.GT.AND P4, PT, R4, 0x68, PT ;  /* 0x000000680400780c */ /* 0x000fe40003f84270 */
[----:B------:R-:W-:Y:S01]  /*5e70*/  F2FP.F16.F32.PACK_AB R74, RZ, R74 ;  /* 0x0000004aff4a723e */ /* 0x000fe200000000ff */
[----:B------:R-:W-:Y:S01]  /*5e80*/  @P5 STG.E.U16 desc[UR38][R6.64+0xc2], R73 ;  /* 0x0000c24906005986 */ /* 0x000fe2000c101526 */
[C---:B------:R-:W-:Y:S02]  /*5e90*/  ISETP.GT.AND P5, PT, R3.reuse, RZ, P4 ;  /* 0x000000ff0300720c */ /* 0x040fe400027a4270 */
[----:B------:R-:W-:Y:S01]  /*5ea0*/  ISETP.GT.AND P3, PT, R3, RZ, P0 ;  /* 0x000000ff0300720c */ /* 0x000fe20000764270 */
[----:B------:R-:W-:Y:S01]  /*5eb0*/  @P1 STG.E.U16 desc[UR38][R8.64+0xc0], R74 ;  /* 0x0000c04a08001986 */ /* 0x000fe2000c101526 */
[----:B------:R-:W-:-:S02]  /*5ec0*/  F2FP.F16.F32.PACK_AB R75, RZ, R75 ;  /* 0x0000004bff4b723e */ /* 0x000fc400000000ff */
[----:B------:R-:W-:Y:S02]  /*5ed0*/  F2FP.F16.F32.PACK_AB R76, RZ, R76 ;  /* 0x0000004cff4c723e */ /* 0x000fe400000000ff */
[C---:B------:R-:W-:Y:S01]  /*5ee0*/  ISETP.GT.AND P4, PT, R3.reuse, 0x8, P4 ;  /* 0x000000080300780c */ /* 0x040fe20002784270 */
[----:B------:R-:W-:Y:S01]  /*5ef0*/  @P2 STG.E.U16 desc[UR38][R8.64+0xc2], R75 ;  /* 0x0000c24b08002986 */ /* 0x000fe2000c101526 */
[----:B------:R-:W-:Y:S02]  /*5f00*/  F2FP.F16.F32.PACK_AB R77, RZ, R77 ;  /* 0x0000004dff4d723e */ /* 0x000fe400000000ff */
[C---:B------:R-:W-:Y:S01]  /*5f10*/  ISETP.GT.AND P2, PT, R4.reuse, 0x71, PT ;  /* 0x000000710400780c */ /* 0x040fe20003f44270 */
[----:B------:R-:W-:Y:S01]  /*5f20*/  @P5 STG.E.U16 desc[UR38][R6.64+0xd0], R76 ;  /* 0x0000d04c06005986 */ /* 0x000fe2000c101526 */
[----:B------:R-:W-:Y:S02]  /*5f30*/  ISETP.GT.AND P5, PT, R3, 0x8, P0 ;  /* 0x000000080300780c */ /* 0x000fe400007a4270 */
[C---:B------:R-:W-:Y:S01]  /*5f40*/  ISETP.GT.AND P1, PT, R4.reuse, 0x78, PT ;  /* 0x000000780400780c */ /* 0x040fe20003f24270 */
[----:B------:R-:W-:Y:S01]  /*5f50*/  @P3 STG.E.U16 desc[UR38][R6.64+0xd2], R77 ;  /* 0x0000d24d06003986 */ /* 0x000fe2000c101526 */
[----:B------:R-:W-:-:S02]  /*5f60*/  ISETP.GT.AND P3, PT, R4, 0x70, PT ;  /* 0x000000700400780c */ /* 0x000fc40003f64270 */
[----:B------:R-:W-:Y:S01]  /*5f70*/  ISETP.GT.AND P0, PT, R4, 0x79, PT ;  /* 0x000000790400780c */ /* 0x000fe20003f04270 */
[----:B------:R-:W-:Y:S01]  /*5f80*/  @P4 IMAD.MOV.U32 R4, RZ, RZ, R8 ;  /* 0x000000ffff044224 */ /* 0x000fe200078e0008 */
[----:B------:R-:W-:Y:S01]  /*5f90*/  F2FP.F16.F32.PACK_AB R78, RZ, R78 ;  /* 0x0000004eff4e723e */ /* 0x000fe200000000ff */
[----:B------:R-:W-:Y:S01]  /*5fa0*/  @P4 IMAD.MOV.U32 R5, RZ, RZ, R9 ;  /* 0x000000ffff054224 */ /* 0x000fe200078e0009 */
[----:B------:R-:W-:Y:S02]  /*5fb0*/  F2FP.F16.F32.PACK_AB R79, RZ, R79 ;  /* 0x0000004fff4f723e */ /* 0x000fe400000000ff */
[----:B------:R-:W-:Y:S02]  /*5fc0*/  F2FP.F16.F32.PACK_AB R80, RZ, R80 ;  /* 0x00000050ff50723e */ /* 0x000fe400000000ff */
[----:B------:R0:W-:Y:S01]  /*5fd0*/  @P4 STG.E.U16 desc[UR38][R4.64+0xd0], R78 ;  /* 0x0000d04e04004986 */ /* 0x0001e2000c101526 */
[----:B------:R-:W-:Y:S02]  /*5fe0*/  ISETP.GT.AND P4, PT, R3, RZ, P2 ;  /* 0x000000ff0300720c */ /* 0x000fe40001784270 */
[----:B------:R-:W-:-:S02]  /*5ff0*/  F2FP.F16.F32.PACK_AB R81, RZ, R81 ;  /* 0x00000051ff51723e */ /* 0x000fc400000000ff */
[----:B------:R-:W-:Y:S02]  /*6000*/  ISETP.GT.AND P2, PT, R3, 0x8, P2 ;  /* 0x000000080300780c */ /* 0x000fe40001744270 */
[----:B------:R-:W-:Y:S02]  /*6010*/  F2FP.F16.F32.PACK_AB R82, RZ, R82 ;  /* 0x00000052ff52723e */ /* 0x000fe400000000ff */
[----:B------:R-:W-:Y:S02]  /*6020*/  F2FP.F16.F32.PACK_AB R83, RZ, R83 ;  /* 0x00000053ff53723e */ /* 0x000fe400000000ff */
[----:B------:R-:W-:Y:S01]  /*6030*/  F2FP.F16.F32.PACK_AB R84, RZ, R84 ;  /* 0x00000054ff54723e */ /* 0x000fe200000000ff */
[----:B0-----:R-:W-:Y:S01]  /*6040*/  @P5 IMAD.MOV.U32 R4, RZ, RZ, R8 ;  /* 0x000000ffff045224 */ /* 0x001fe200078e0008 */
[----:B------:R-:W-:Y:S01]  /*6050*/  F2FP.F16.F32.PACK_AB R85, RZ, R85 ;  /* 0x00000055ff55723e */ /* 0x000fe200000000ff */
[----:B------:R-:W-:Y:S01]  /*6060*/  @P5 IMAD.MOV.U32 R5, RZ, RZ, R9 ;  /* 0x000000ffff055224 */ /* 0x000fe200078e0009 */
[----:B------:R-:W-:-:S02]  /*6070*/  F2FP.F16.F32.PACK_AB R86, RZ, R86 ;  /* 0x00000056ff56723e */ /* 0x000fc400000000ff */
[----:B------:R-:W-:Y:S02]  /*6080*/  F2FP.F16.F32.PACK_AB R87, RZ, R87 ;  /* 0x00000057ff57723e */ /* 0x000fe400000000ff */
[----:B------:R0:W-:Y:S01]  /*6090*/  @P5 STG.E.U16 desc[UR38][R4.64+0xd2], R79 ;  /* 0x0000d24f04005986 */ /* 0x0001e2000c101526 */
[C---:B------:R-:W-:Y:S02]  /*60a0*/  ISETP.GT.AND P5, PT, R3.reuse, RZ, P3 ;  /* 0x000000ff0300720c */ /* 0x040fe40001fa4270 */
[----:B------:R-:W-:-:S11]  /*60b0*/  ISETP.GT.AND P3, PT, R3, 0x8, P3 ;  /* 0x000000080300780c */ /* 0x000fd60001f64270 */
[----:B0-----:R-:W-:Y:S02]  /*60c0*/  @P5 IMAD.MOV.U32 R4, RZ, RZ, R6 ;  /* 0x000000ffff045224 */ /* 0x001fe400078e0006 */
[----:B------:R-:W-:-:S05]  /*60d0*/  @P5 IMAD.MOV.U32 R5, RZ, RZ, R7 ;  /* 0x000000ffff055224 */ /* 0x000fca00078e0007 */
[----:B------:R0:W-:Y:S01]  /*60e0*/  @P5 STG.E.U16 desc[UR38][R4.64+0xe0], R80 ;  /* 0x0000e05004005986 */ /* 0x0001e2000c101526 */
[C---:B------:R-:W-:Y:S02]  /*60f0*/  ISETP.GT.AND P5, PT, R3.reuse, RZ, P0 ;  /* 0x000000ff0300720c */ /* 0x040fe400007a4270 */
[----:B------:R-:W-:Y:S01]  /*6100*/  ISETP.GT.AND P0, PT, R3, 0x8, P0 ;  /* 0x000000080300780c */ /* 0x000fe20000704270 */
[----:B0-----:R-:W-:Y:S02]  /*6110*/  @P4 IMAD.MOV.U32 R4, RZ, RZ, R6 ;  /* 0x000000ffff044224 */ /* 0x001fe400078e0006 */
[----:B------:R-:W-:-:S05]  /*6120*/  @P4 IMAD.MOV.U32 R5, RZ, RZ, R7 ;  /* 0x000000ffff054224 */ /* 0x000fca00078e0007 */
[----:B------:R0:W-:Y:S01]  /*6130*/  @P4 STG.E.U16 desc[UR38][R4.64+0xe2], R81 ;  /* 0x0000e25104004986 */ /* 0x0001e2000c101526 */
[C---:B------:R-:W-:Y:S02]  /*6140*/  ISETP.GT.AND P4, PT, R3.reuse, RZ, P1 ;  /* 0x000000ff0300720c */ /* 0x040fe40000f84270 */
[----:B------:R-:W-:Y:S01]  /*6150*/  ISETP.GT.AND P1, PT, R3, 0x8, P1 ;  /* 0x000000080300780c */ /* 0x000fe20000f24270 */
[----:B0-----:R-:W-:Y:S02]  /*6160*/  @P3 IMAD.MOV.U32 R4, RZ, RZ, R8 ;  /* 0x000000ffff043224 */ /* 0x001fe400078e0008 */
[----:B------:R-:W-:-:S05]  /*6170*/  @P3 IMAD.MOV.U32 R5, RZ, RZ, R9 ;  /* 0x000000ffff053224 */ /* 0x000fca00078e0009 */
[----:B------:R0:W-:Y:S02]  /*6180*/  @P3 STG.E.U16 desc[UR38][R4.64+0xe0], R82 ;  /* 0x0000e05204003986 */ /* 0x0001e4000c101526 */
[----:B0-----:R-:W-:Y:S02]  /*6190*/  @P2 IMAD.MOV.U32 R4, RZ, RZ, R8 ;  /* 0x000000ffff042224 */ /* 0x001fe400078e0008 */
[----:B------:R-:W-:-:S05]  /*61a0*/  @P2 IMAD.MOV.U32 R5, RZ, RZ, R9 ;  /* 0x000000ffff052224 */ /* 0x000fca00078e0009 */
[----:B------:R0:W-:Y:S02]  /*61b0*/  @P2 STG.E.U16 desc[UR38][R4.64+0xe2], R83 ;  /* 0x0000e25304002986 */ /* 0x0001e4000c101526 */
[----:B0-----:R-:W-:Y:S02]  /*61c0*/  @P4 IMAD.MOV.U32 R4, RZ, RZ, R6 ;  /* 0x000000ffff044224 */ /* 0x001fe400078e0006 */
[----:B------:R-:W-:-:S05]  /*61d0*/  @P4 IMAD.MOV.U32 R5, RZ, RZ, R7 ;  /* 0x000000ffff054224 */ /* 0x000fca00078e0007 */
[----:B------:R0:W-:Y:S04]  /*61e0*/  @P4 STG.E.U16 desc[UR38][R4.64+0xf0], R84 ;  /* 0x0000f05404004986 */ /* 0x0001e8000c101526 */
[----:B------:R1:W-:Y:S01]  /*61f0*/  @P5 STG.E.U16 desc[UR38][R6.64+0xf2], R85 ;  /* 0x0000f25506005986 */ /* 0x0003e2000c101526 */
[----:B0-----:R-:W-:Y:S02]  /*6200*/  @P1 IMAD.MOV.U32 R4, RZ, RZ, R8 ;  /* 0x000000ffff041224 */ /* 0x001fe400078e0008 */
[----:B------:R-:W-:-:S05]  /*6210*/  @P1 IMAD.MOV.U32 R5, RZ, RZ, R9 ;  /* 0x000000ffff051224 */ /* 0x000fca00078e0009 */
[----:B------:R1:W-:Y:S04]  /*6220*/  @P1 STG.E.U16 desc[UR38][R4.64+0xf0], R86 ;  /* 0x0000f05604001986 */ /* 0x0003e8000c101526 */
[----:B------:R1:W-:Y:S02]  /*6230*/  @P0 STG.E.U16 desc[UR38][R8.64+0xf2], R87 ;  /* 0x0000f25708000986 */ /* 0x0003e4000c101526 */
.L_x_158:
[----:B------:R-:W-:Y:S05]  /*6240*/  BSYNC B0 ;  /* 0x0000000000007941 */ /* 0x000fea0003800000 */
.L_x_32:
[----:B------:R-:W-:Y:S01]  /*6250*/  IADD3 R16, P0, R16, UR36, RZ ;  /* 0x0000002410107c10 */ /* 0x000fe2000ff1e0ff */
[----:B------:R-:W-:Y:S01]  /*6260*/  ULDC.64 UR4, c[0x0][0x650] ;  /* 0x0001940000047ab9 */ /* 0x000fe20000000a00 */
[----:B------:R-:W-:Y:S01]  /*6270*/  PRMT R3, RZ, 0x7610, R3 ;  /* 0x00007610ff037816 */ /* 0x000fe20000000003 */
[----:B------:R-:W-:Y:S01]  /*6280*/  IMAD.MOV.U32 R100, RZ, RZ, -0x1 ;  /* 0xffffffffff647424 */ /* 0x000fe200078e00ff */
[----:B------:R-:W-:Y:S01]  /*6290*/  IADD3.X R17, R17, UR42, RZ, P0, !PT ;  /* 0x0000002a11117c10 */ /* 0x000fe200087fe4ff */
[----:B------:R-:W-:Y:S01]  /*62a0*/  IMAD.MOV.U32 R101, RZ, RZ, -0x1 ;  /* 0xffffffffff657424 */ /* 0x000fe200078e00ff */
[----:B------:R-:W-:-:S04]  /*62b0*/  ISETP.GE.U32.AND P0, PT, R16, UR4, PT ;  /* 0x0000000410007c0c */ /* 0x000fc8000bf06070 */
[----:B------:R-:W-:-:S13]  /*62c0*/  ISETP.GE.U32.AND.EX P0, PT, R17, UR5, PT, P0 ;  /* 0x0000000511007c0c */ /* 0x000fda000bf06100 */
[----:B------:R-:W-:Y:S05]  /*62d0*/  @P0 BRA `(.L_x_159) ;  /* 0x00000004004c0947 */ /* 0x000fea0003800000 */
[----:B------:R-:W0:Y:S01]  /*62e0*/  LDC.64 R10, c[0x0][0x628] ;  /* 0x00018a00ff0a7b82 */ /* 0x000e220000000a00 */
[----:B---3--:R-:W3:Y:S01]  /*62f0*/  S2R R12, SR_CTAID.X ;  /* 0x00000000000c7919 */ /* 0x008ee20000002500 */
[----:B-12-4-:R-:W-:Y:S02]  /*6300*/  IMAD.MOV.U32 R8, RZ, RZ, R16 ;  /* 0x000000ffff087224 */ /* 0x016fe400078e0010 */
[----:B------:R-:W-:Y:S01]  /*6310*/  IMAD.MOV.U32 R9, RZ, RZ, R17 ;  /* 0x000000ffff097224 */ /* 0x000fe200078e0011 */
[----:B------:R-:W1:Y:S03]  /*6320*/  S2R R20, SR_CTAID.Y ;  /* 0x0000000000147919 */ /* 0x000e660000002600 */
[----:B------:R-:W2:Y:S08]  /*6330*/  LDC R0, c[0x0][0x630] ;  /* 0x00018c00ff007b82 */ /* 0x000eb00000000800 */
[----:B------:R-:W4:Y:S01]  /*6340*/  LDC.64 R14, c[0x0][0x620] ;  /* 0x00018800ff0e7b82 */ /* 0x000f220000000a00 */
[----:B0-----:R-:W-:-:S04]  /*6350*/  ISETP.NE.U32.AND P0, PT, R10, RZ, PT ;  /* 0x000000ff0a00720c */ /* 0x001fc80003f05070 */
[----:B------:R-:W-:-:S13]  /*6360*/  ISETP.NE.AND.EX P0, PT, R11, RZ, PT, P0 ;  /* 0x000000ff0b00720c */ /* 0x000fda0003f05300 */
[----:B-1234-:R-:W-:Y:S05]  /*6370*/  @!P0 BRA `(.L_x_160) ;  /* 0x0000000000288947 */ /* 0x01efea0003800000 */
        /* <DEDUP_REMOVED lines=10> */
.L_x_160:
[-CC-:B------:R-:W-:Y:S01]  /*6420*/  SHF.R.U64 R101, R8, R0.reuse, R9.reuse ;  /* 0x0000000008657219 */ /* 0x180fe20000001209 */
[----:B------:R-:W0:Y:S01]  /*6430*/  LDC.64 R26, c[0x0][0x640] ;  /* 0x00019000ff1a7b82 */ /* 0x000e220000000a00 */
[----:B------:R-:W-:Y:S01]  /*6440*/  SHF.R.U32.HI R0, RZ, R0, R9 ;  /* 0x00000000ff007219 */ /* 0x000fe20000011609 */
[----:B------:R-:W-:Y:S01]  /*6450*/  ULDC UR4, c[0x0][0x150] ;  /* 0x0000540000047ab9 */ /* 0x000fe20000000800 */
[----:B------:R-:W-:Y:S02]  /*6460*/  IADD3 R3, P0, RZ, -R101, RZ ;  /* 0x80000065ff037210 */ /* 0x000fe40007f1e0ff */
[----:B------:R-:W-:-:S03]  /*6470*/  I2FP.F32.U32 R7, R12 ;  /* 0x0000000c00077245 */ /* 0x000fc60000201000 */
[----:B------:R-:W1:Y:S01]  /*6480*/  LDC R6, c[0x0][0x618] ;  /* 0x00018600ff067b82 */ /* 0x000e620000000800 */
[----:B------:R-:W-:Y:S02]  /*6490*/  IMAD.X R5, RZ, RZ, ~R0, P0 ;  /* 0x000000ffff057224 */ /* 0x000fe400000e0e00 */
[----:B------:R-:W-:Y:S01]  /*64a0*/  FMUL R7, R7, UR4 ;  /* 0x0000000407077c20 */ /* 0x000fe20008400000 */
[----:B------:R-:W-:Y:S01]  /*64b0*/  ULDC UR4, c[0x0][0x154] ;  /* 0x0000550000047ab9 */ /* 0x000fe20000000800 */
[-C--:B------:R-:W-:Y:S02]  /*64c0*/  IMAD R0, R5, R14.reuse, RZ ;  /* 0x0000000e05007224 */ /* 0x080fe400078e02ff */
[C---:B------:R-:W-:Y:S01]  /*64d0*/  IMAD.WIDE.U32 R4, R3.reuse, R14, R16 ;  /* 0x0000000e03047225 */ /* 0x040fe200078e0010 */
[----:B------:R-:W2:Y:S01]  /*64e0*/  LDC R8, c[0x0][0x608] ;  /* 0x00018200ff087b82 */ /* 0x000ea20000000800 */
[----:B------:R-:W3:Y:S02]  /*64f0*/  F2I.U32.TRUNC.NTZ R7, R7 ;  /* 0x0000000700077305 */ /* 0x000ee4000020f000 */
[----:B------:R-:W-:Y:S01]  /*6500*/  IMAD R3, R3, R15, R0 ;  /* 0x0000000f03037224 */ /* 0x000fe200078e0200 */
[----:B------:R-:W-:-:S03]  /*6510*/  I2FP.F32.U32 R0, R20 ;  /* 0x0000001400007245 */ /* 0x000fc60000201000 */
[----:B------:R-:W-:Y:S01]  /*6520*/  IMAD.IADD R3, R5, 0x1, R3 ;  /* 0x0000000105037824 */ /* 0x000fe200078e0203 */
[----:B------:R-:W4:Y:S01]  /*6530*/  LDC R11, c[0x0][0x658] ;  /* 0x00019600ff0b7b82 */ /* 0x000f220000000800 */
[----:B0-----:R-:W-:-:S04]  /*6540*/  ISETP.NE.U32.AND P0, PT, R26, RZ, PT ;  /* 0x000000ff1a00720c */ /* 0x001fc80003f05070 */
[----:B------:R-:W-:-:S03]  /*6550*/  ISETP.NE.AND.EX P0, PT, R27, RZ, PT, P0 ;  /* 0x000000ff1b00720c */ /* 0x000fc60003f05300 */
[----:B------:R-:W0:Y:S01]  /*6560*/  LDC R9, c[0x0][0x144] ;  /* 0x00005100ff097b82 */ /* 0x000e220000000800 */
[-C--:B-1----:R-:W-:Y:S01]  /*6570*/  SHF.R.U64 R10, R4, R6.reuse, R3 ;  /* 0x00000006040a7219 */ /* 0x082fe20000001203 */
[----:B---3--:R-:W-:Y:S01]  /*6580*/  IMAD.MOV R7, RZ, RZ, -R7 ;  /* 0x000000ffff077224 */ /* 0x008fe200078e0a07 */
[----:B------:R-:W-:Y:S01]  /*6590*/  SHF.R.U32.HI R3, RZ, R6, R3 ;  /* 0x00000006ff037219 */ /* 0x000fe20000011603 */
[----:B------:R-:W-:-:S04]  /*65a0*/  FMUL R6, R0, UR4 ;  /* 0x0000000400067c20 */ /* 0x000fc80008400000 */
[----:B------:R-:W1:Y:S01]  /*65b0*/  LDC R21, c[0x0][0x148] ;  /* 0x00005200ff157b82 */ /* 0x000e620000000800 */
[----:B------:R3:W0:Y:S01]  /*65c0*/  F2I.U32.TRUNC.NTZ R14, R6 ;  /* 0x00000006000e7305 */ /* 0x000622000020f000 */
[-CC-:B--2---:R-:W-:Y:S02]  /*65d0*/  SHF.R.U64 R13, R10, R8.reuse, R3.reuse ;  /* 0x000000080a0d7219 */ /* 0x184fe40000001203 */
[----:B------:R-:W-:-:S04]  /*65e0*/  SHF.R.U32.HI R0, RZ, R8, R3 ;  /* 0x00000008ff007219 */ /* 0x000fc80000011603 */
[----:B-----5:R-:W2:Y:S01]  /*65f0*/  LDC R24, c[0x0][0x648] ;  /* 0x00019200ff187b82 */ /* 0x020ea20000000800 */
[-CC-:B----4-:R-:W-:Y:S02]  /*6600*/  SHF.R.U64 R15, R13, R11.reuse, R0.reuse ;  /* 0x0000000b0d0f7219 */ /* 0x190fe40000001200 */
[----:B------:R-:W-:-:S03]  /*6610*/  SHF.R.U32.HI R5, RZ, R11, R0 ;  /* 0x0000000bff057219 */ /* 0x000fc60000011600 */
[----:B------:R-:W-:Y:S02]  /*6620*/  IMAD.MOV.U32 R4, RZ, RZ, R15 ;  /* 0x000000ffff047224 */ /* 0x000fe400078e000f */
[----:B------:R-:W4:Y:S01]  /*6630*/  LDC R28, c[0x0][0x638] ;  /* 0x00018e00ff1c7b82 */ /* 0x000f220000000800 */
[----:B0-----:R-:W-:-:S07]  /*6640*/  IMAD R25, R9, R7, R12 ;  /* 0x0000000709197224 */ /* 0x001fce00078e020c */
[----:B------:R-:W0:Y:S08]  /*6650*/  LDC R29, c[0x0][0x610] ;  /* 0x00018400ff1d7b82 */ /* 0x000e300000000800 */
[----:B------:R-:W0:Y:S01]  /*6660*/  LDC R30, c[0x0][0x600] ;  /* 0x00018000ff1e7b82 */ /* 0x000e220000000800 */
[----:B-123--:R-:W-:Y:S05]  /*6670*/  @!P0 BRA `(.L_x_161) ;  /* 0x0000000000288947 */ /* 0x00efea0003800000 */
[----:B------:R-:W1:Y:S02]  /*6680*/  LDC R0, c[0x0][0x64c] ;  /* 0x00019300ff007b82 */ /* 0x000e640000000800 */
[----:B-1----:R-:W-:-:S05]  /*6690*/  IADD3 R3, P0, R15, R0, RZ ;  /* 0x000000000f037210 */ /* 0x002fca0007f1e0ff */
        /* <DEDUP_REMOVED lines=8> */
.L_x_161:
[----:B------:R-:W-:Y:S01]  /*6720*/  ISETP.NE.AND P0, PT, R2, 0x1, PT ;  /* 0x000000010200780c */ /* 0x000fe20003f05270 */
[----:B------:R-:W-:Y:S01]  /*6730*/  IMAD.MOV R14, RZ, RZ, -R14 ;  /* 0x000000ffff0e7224 */ /* 0x000fe200078e0a0e */
[----:B------:R-:W-:Y:S02]  /*6740*/  SHF.R.U64 R3, R4, R24, R5 ;  /* 0x0000001804037219 */ /* 0x000fe40000001205 */
[----:B------:R-:W-:Y:S02]  /*6750*/  LOP3.LUT R0, R13, R98, RZ, 0xc0, !PT ;  /* 0x000000620d007212 */ /* 0x000fe400078ec0ff */
[----:B------:R-:W-:Y:S01]  /*6760*/  LOP3.LUT R10, R10, R97, RZ, 0xc0, !PT ;  /* 0x000000610a0a7212 */ /* 0x000fe200078ec0ff */
[----:B------:R-:W-:Y:S02]  /*6770*/  IMAD.MOV R4, RZ, RZ, -R3 ;  /* 0x000000ffff047224 */ /* 0x000fe400078e0a03 */
[----:B------:R-:W-:Y:S02]  /*6780*/  IMAD R0, R93, R3, R0 ;  /* 0x000000035d007224 */ /* 0x000fe400078e0200 */
[----:B----4-:R-:W-:-:S02]  /*6790*/  IMAD R3, R4, R28, R15 ;  /* 0x0000001c04037224 */ /* 0x010fc400078e020f */
[----:B------:R-:W-:Y:S02]  /*67a0*/  @P0 IMAD R25, R21, R14, R20 ;  /* 0x0000000e15190224 */ /* 0x000fe400078e0214 */
[----:B0-----:R-:W-:Y:S02]  /*67b0*/  IMAD R5, R3, R30, R10 ;  /* 0x0000001e03057224 */ /* 0x001fe400078e020a */
[----:B------:R-:W-:Y:S02]  /*67c0*/  IMAD R0, R0, R29, R25 ;  /* 0x0000001d00007224 */ /* 0x000fe400078e0219 */
[----:B------:R-:W-:-:S03]  /*67d0*/  IMAD.MOV.U32 R4, RZ, RZ, 0x1 ;  /* 0x00000001ff047424 */ /* 0x000fc600078e00ff */
[----:B------:R-:W-:Y:S02]  /*67e0*/  SEL R100, R5, R0, !P0 ;  /* 0x0000000005647207 */ /* 0x000fe40004000000 */
[----:B------:R-:W-:Y:S02]  /*67f0*/  PRMT R3, R4, 0x7610, R3 ;  /* 0x0000761004037816 */ /* 0x000fe40000000003 */
[----:B------:R-:W-:-:S07]  /*6800*/  SEL R0, R0, R5, !P0 ;  /* 0x0000000500007207 */ /* 0x000fce0004000000 */
.L_x_159:
[----:B------:R-:W-:Y:S01]  /*6810*/  LOP3.LUT P0, RZ, R3, 0xff, RZ, 0xc0, !PT ;  /* 0x000000ff03ff7812 */ /* 0x000fe2000780c0ff */
[----:B------:R-:W-:Y:S01]  /*6820*/  UIMAD.WIDE.U32 UR4, UR41, -0x33333333, URZ ;  /* 0xcccccccd290478a5 */ /* 0x000fe2000f8e003f */
[----:B------:R-:W-:-:S03]  /*6830*/  IMAD.MOV.U32 R103, RZ, RZ, R0 ;  /* 0x000000ffff677224 */ /* 0x000fc600078e0000 */
[----:B------:R-:W-:-:S04]  /*6840*/  USHF.R.U32.HI UR4, URZ, 0x2, UR5 ;  /* 0x000000023f047899 */ /* 0x000fc80008011605 */
[----:B------:R-:W-:-:S04]  /*6850*/  UIMAD UR41, UR4, -0x5, UR41 ;  /* 0xfffffffb042978a4 */ /* 0x000fc8000f8e0229 */
[----:B------:R-:W-:Y:S08]  /*6860*/  @P0 BRA `(.L_x_162) ;  /* 0xffffffac000c0947 */ /* 0x000ff0000383ffff */
[----:B------:R-:W-:Y:S05]  /*6870*/  EXIT ;  /* 0x000000000000794d */ /* 0x000fea0003800000 */
.L_x_7:
        /* <DEDUP_REMOVED lines=26> */
.L_x_164:
[----:B------:R-:W0:Y:S01]  /*6a20*/  LDC.64 R28, c[0x0][0x640] ;  /* 0x00019000ff1c7b82 */ /* 0x000e220000000a00 */
[-CC-:B------:R-:W-:Y:S01]  /*6a30*/  SHF.R.U64 R21, R14, R8.reuse, R15.reuse ;  /* 0x000000080e157219 */ /* 0x180fe2000000120f */
[----:B------:R-:W-:Y:S01]  /*6a40*/  IMAD.MOV.U32 R31, RZ, RZ, 0x1 ;  /* 0x00000001ff1f7424 */ /* 0x000fe200078e00ff */
[----:B------:R-:W-:Y:S02]  /*6a50*/  SHF.R.U32.HI R7, RZ, R8, R15 ;  /* 0x00000008ff077219 */ /* 0x000fe4000001160f */
[----:B------:R-:W-:-:S03]  /*6a60*/  IADD3 R13, P0, RZ, -R21, RZ ;  /* 0x80000015ff0d7210 */ /* 0x000fc60007f1e0ff */
[----:B------:R-:W1:Y:S02]  /*6a70*/  LDC R12, c[0x0][0x618] ;  /* 0x00018600ff0c7b82 */ /* 0x000e640000000800 */
[----:B------:R-:W-:Y:S02]  /*6a80*/  IMAD.X R7, RZ, RZ, ~R7, P0 ;  /* 0x000000ffff077224 */ /* 0x000fe400000e0e07 */
[----:B------:R-:W-:-:S04]  /*6a90*/  IMAD.WIDE.U32 R10, R13, R24, R16 ;  /* 0x000000180d0a7225 */ /* 0x000fc800078e0010 */
[----:B------:R-:W2:Y:S01]  /*6aa0*/  LDC R14, c[0x0][0x608] ;  /* 0x00018200ff0e7b82 */ /* 0x000ea20000000800 */
[----:B------:R-:W-:-:S04]  /*6ab0*/  IMAD R8, R7, R24, RZ ;  /* 0x0000001807087224 */ /* 0x000fc800078e02ff */
[----:B------:R-:W-:-:S03]  /*6ac0*/  IMAD R7, R13, R25, R8 ;  /* 0x000000190d077224 */ /* 0x000fc600078e0208 */
[----:B------:R-:W3:Y:S01]  /*6ad0*/  LDC R26, c[0x0][0x658] ;  /* 0x00019600ff1a7b82 */ /* 0x000ee20000000800 */
[----:B------:R-:W-:Y:S01]  /*6ae0*/  IMAD.IADD R7, R11, 0x1, R7 ;  /* 0x000000010b077824 */ /* 0x000fe200078e0207 */
[----:B0-----:R-:W-:Y:S01]  /*6af0*/  ISETP.NE.U32.AND P0, PT, R28, RZ, PT ;  /* 0x000000ff1c00720c */ /* 0x001fe20003f05070 */
[----:B------:R-:W-:-:S03]  /*6b00*/  IMAD.MOV.U32 R11, RZ, RZ, -0x1 ;  /* 0xffffffffff0b7424 */ /* 0x000fc600078e00ff */
        /* <DEDUP_REMOVED lines=8> */
[-C--:B---3--:R-:W-:Y:S02]  /*6b90*/  SHF.L.U32 R10, R11, R26.reuse, RZ ;  /* 0x0000001a0b0a7219 */ /* 0x088fe400000006ff */
[--C-:B------:R-:W-:Y:S02]  /*6ba0*/  SHF.R.U64 R24, R22, R26, R7.reuse ;  /* 0x0000001a16187219 */ /* 0x100fe40000001207 */
[----:B------:R-:W-:Y:S02]  /*6bb0*/  LOP3.LUT R33, RZ, R10, RZ, 0x33, !PT ;  /* 0x0000000aff217212 */ /* 0x000fe400078e33ff */
[----:B------:R-:W-:Y:S01]  /*6bc0*/  SHF.R.U32.HI R11, RZ, R26, R7 ;  /* 0x0000001aff0b7219 */ /* 0x000fe20000011607 */
[----:B------:R-:W3:Y:S01]  /*6bd0*/  LDC R30, c[0x0][0x610] ;  /* 0x00018400ff1e7b82 */ /* 0x000ee20000000800 */
[----:B------:R-:W-:Y:S01]  /*6be0*/  IMAD.MOV.U32 R10, RZ, RZ, R24 ;  /* 0x000000ffff0a7224 */ /* 0x000fe200078e0018 */
[----:B------:R-:W-:Y:S06]  /*6bf0*/  @!P0 BRA `(.L_x_165) ;  /* 0x0000000000288947 */ /* 0x000fec0003800000 */
        /* <DEDUP_REMOVED lines=10> */
.L_x_165:
[----:B------:R-:W-:Y:S02]  /*6ca0*/  ISETP.NE.AND P0, PT, R2, 0x1, PT ;  /* 0x000000010200780c */ /* 0x000fe40003f05270 */
[----:B-1----:R-:W-:Y:S01]  /*6cb0*/  SHF.R.U64 R8, R10, R8, R11 ;  /* 0x000000080a087219 */ /* 0x002fe2000000120b */
[----:B0-----:R-:W-:Y:S01]  /*6cc0*/  VIADD R11, R25, 0xffffffff ;  /* 0xffffffff190b7836 */ /* 0x001fe20000000000 */
[----:B------:R-:W-:Y:S02]  /*6cd0*/  SHF.L.U32 R31, R31, R26, RZ ;  /* 0x0000001a1f1f7219 */ /* 0x000fe400000006ff */
[----:B------:R-:W-:Y:S01]  /*6ce0*/  LOP3.LUT R5, R22, R33, RZ, 0xc0, !PT ;  /* 0x0000002116057212 */ /* 0x000fe200078ec0ff */
[----:B------:R-:W-:-:S04]  /*6cf0*/  IMAD.MOV R7, RZ, RZ, -R8 ;  /* 0x000000ffff077224 */ /* 0x000fc800078e0a08 */
[----:B------:R-:W-:Y:S02]  /*6d00*/  IMAD R5, R31, R8, R5 ;  /* 0x000000081f057224 */ /* 0x000fe400078e0205 */
[----:B------:R-:W-:Y:S01]  /*6d10*/  @P0 IMAD R6, R9, R23, R4 ;  /* 0x0000001709060224 */ /* 0x000fe200078e0204 */
[----:B------:R-:W-:Y:S01]  /*6d20*/  LOP3.LUT R9, R20, R11, RZ, 0xc0, !PT ;  /* 0x0000000b14097212 */ /* 0x000fe200078ec0ff */
[----:B--2---:R-:W-:Y:S02]  /*6d30*/  IMAD R4, R7, R27, R24 ;  /* 0x0000001b07047224 */ /* 0x004fe400078e0218 */
[----:B---3--:R-:W-:Y:S02]  /*6d40*/  IMAD R6, R5, R30, R6 ;  /* 0x0000001e05067224 */ /* 0x008fe400078e0206 */
[----:B------:R-:W-:Y:S02]  /*6d50*/  IMAD R5, R4, R25, R9 ;  /* 0x0000001904057224 */ /* 0x000fe400078e0209 */
[----:B------:R-:W-:-:S02]  /*6d60*/  IMAD.MOV.U32 R8, RZ, RZ, 0x1 ;  /* 0x00000001ff087424 */ /* 0x000fc400078e00ff */
[----:B------:R-:W-:Y:S01]  /*6d70*/  IMAD.MOV.U32 R7, RZ, RZ, R21 ;  /* 0x000000ffff077224 */ /* 0x000fe200078e0015 */
[----:B------:R-:W-:Y:S02]  /*6d80*/  SEL R19, R5, R6, !P0 ;  /* 0x0000000605137207 */ /* 0x000fe40004000000 */
[----:B------:R-:W-:-:S07]  /*6d90*/  SEL R12, R6, R5, !P0 ;  /* 0x00000005060c7207 */ /* 0x000fce0004000000 */
.L_x_163:
[----:B------:R-:W-:-:S08]  /*6da0*/  NOP ;  /* 0x0000000000007918 */ /* 0x000fd00000000000 */
[----:B------:R-:W0:-:S00]  /*6db0*/  USETMAXREG.DEALLOC.CTAPOOL 0x28 ;  /* 0x00000028000079c8 */ /* 0x000e0000080e0500 */
[----:B0-----:R-:W-:-:S13]  /*6dc0*/  ISETP.NE.AND P0, PT, R3, RZ, PT ;  /* 0x000000ff0300720c */ /* 0x001fda0003f05270 */
[----:B------:R-:W-:Y:S05]  /*6dd0*/  @P0 EXIT ;  /* 0x000000000000094d */ /* 0x000fea0003800000 */
[----:B------:R-:W-:Y:S01]  /*6de0*/  LOP3.LUT P0, RZ, R8, 0xff, RZ, 0xc0, !PT ;  /* 0x000000ff08ff7812 */ /* 0x000fe2000780c0ff */
[----:B------:R-:W-:Y:S02]  /*6df0*/  IMAD.MOV.U32 R3, RZ, RZ, 0x1 ;  /* 0x00000001ff037424 */ /* 0x000fe400078e00ff */
[----:B------:R-:W-:-:S10]  /*6e00*/  IMAD.MOV.U32 R13, RZ, RZ, RZ ;  /* 0x000000ffff0d7224 */ /* 0x000fd400078e00ff */
[----:B------:R-:W-:Y:S05]  /*6e10*/  @!P0 BRA `(.L_x_166) ;  /* 0x0000000c00648947 */ /* 0x000fea0003800000 */
[----:B------:R-:W0:Y:S01]  /*6e20*/  LDC R3, c[0x0][0x28c] ;  /* 0x0000a300ff037b82 */ /* 0x000e220000000800 */
[----:B------:R-:W-:Y:S01]  /*6e30*/  UMOV UR10, 0x1 ;  /* 0x00000001000a7882 */ /* 0x000fe20000000000 */
[----:B------:R-:W-:Y:S01]  /*6e40*/  ULDC UR5, c[0x0][0x658] ;  /* 0x0001960000057ab9 */ /* 0x000fe20000000800 */
[----:B------:R-:W-:Y:S01]  /*6e50*/  UMOV UR7, 0xffffffff ;  /* 0xffffffff00077882 */ /* 0x000fe20000000000 */
[----:B------:R-:W-:Y:S01]  /*6e60*/  BSSY B0, `(.L_x_166) ;  /* 0x00000d4000007945 */ /* 0x000fe20003800000 */
[----:B------:R-:W-:Y:S01]  /*6e70*/  USHF.L.U32 UR7, UR7, UR5, URZ ;  /* 0x0000000507077299 */ /* 0x000fe2000800063f */
[----:B------:R-:W-:Y:S01]  /*6e80*/  IMAD.MOV.U32 R11, RZ, RZ, 0x1 ;  /* 0x00000001ff0b7424 */ /* 0x000fe200078e00ff */
[----:B------:R-:W-:Y:S01]  /*6e90*/  LOP3.LUT R10, R18, 0x2, RZ, 0xfc, !PT ;  /* 0x00000002120a7812 */ /* 0x000fe200078efcff */
[----:B------:R-:W1:Y:S01]  /*6ea0*/  S2UR UR9, SR_CgaCtaId ;  /* 0x00000000000979c3 */ /* 0x000e620000008800 */
[----:B------:R-:W-:Y:S01]  /*6eb0*/  IMAD.MOV.U32 R13, RZ, RZ, RZ ;  /* 0x000000ffff0d7224 */ /* 0x000fe200078e00ff */
[----:B------:R-:W-:Y:S01]  /*6ec0*/  ULDC UR4, c[0x0][0x600] ;  /* 0x0001800000047ab9 */ /* 0x000fe20000000800 */
[----:B------:R-:W-:Y:S01]  /*6ed0*/  UMOV UR14, 0x5 ;  /* 0x00000005000e7882 */ /* 0x000fe20000000000 */
[----:B------:R-:W-:-:S02]  /*6ee0*/  UIADD3 UR4, UR4, -0x1, URZ ;  /* 0xffffffff04047890 */ /* 0x000fc4000fffe03f */
[----:B------:R-:W-:Y:S02]  /*6ef0*/  USHF.L.U32 UR5, UR10, UR5, URZ ;  /* 0x000000050a057299 */ /* 0x000fe4000800063f */
[----:B------:R-:W-:Y:S01]  /*6f00*/  ULOP3.LUT UR7, URZ, UR7, URZ, 0x33, !UPT ;  /* 0x000000073f077292 */ /* 0x000fe2000f8e333f */
[----:B------:R-:W-:Y:S01]  /*6f10*/  ULDC.64 UR24, c[0x0][0x198] ;  /* 0x0000660000187ab9 */ /* 0x000fe20000000a00 */
[----:B0-----:R-:W-:-:S05]  /*6f20*/  VIADD R3, R3, 0x3f ;  /* 0x0000003f03037836 */ /* 0x001fca0000000000 */
[----:B------:R-:W-:Y:S01]  /*6f30*/  SHF.R.S32.HI R4, RZ, 0x1f, R3 ;  /* 0x0000001fff047819 */ /* 0x000fe20000011403 */
[----:B-1----:R-:W-:-:S03]  /*6f40*/  ULOP3.LUT UR8, UR9, 0x1, URZ, 0xc0, !UPT ;  /* 0x0000000109087892 */ /* 0x002fc6000f8ec03f */
[----:B------:R-:W-:Y:S01]  /*6f50*/  LEA.HI R4, R4, R3, RZ, 0x6 ;  /* 0x0000000304047211 */ /* 0x000fe200078f30ff */
[----:B------:R-:W-:Y:S01]  /*6f60*/  USHF.R.U32.HI UR26, URZ, 0x1, UR9 ;  /* 0x000000013f1a7899 */ /* 0x000fe20008011609 */
[----:B------:R-:W-:Y:S01]  /*6f70*/  IMAD.MOV.U32 R3, RZ, RZ, 0x1 ;  /* 0x00000001ff037424 */ /* 0x000fe200078e00ff */
[----:B------:R-:W-:Y:S01]  /*6f80*/  USHF.L.U32 UR6, UR9, 0x6, URZ ;  /* 0x0000000609067899 */ /* 0x000fe2000800063f */
[----:B------:R-:W-:Y:S01]  /*6f90*/  SHF.R.S32.HI R8, RZ, 0x6, R4 ;  /* 0x00000006ff087819 */ /* 0x000fe20000011404 */
[----:B------:R-:W-:Y:S02]  /*6fa0*/  USHF.L.U32 UR27, UR9, 0xc, URZ ;  /* 0x0000000c091b7899 */ /* 0x000fe4000800063f */
[----:B------:R-:W-:Y:S02]  /*6fb0*/  ULOP3.LUT UR9, UR9, 0xfffffffe, URZ, 0xc0, !UPT ;  /* 0xfffffffe09097892 */ /* 0x000fe4000f8ec03f */
[----:B------:R-:W-:Y:S01]  /*6fc0*/  UISETP.GT.U32.AND UP0, UPT, UR8, 0xffff, UPT ;  /* 0x0000ffff0800788c */ /* 0x000fe2000bf04070 */
[----:B------:R-:W-:Y:S01]  /*6fd0*/  VIADD R9, R8, 0x1 ;  /* 0x0000000108097836 */ /* 0x000fe20000000000 */
[----:B------:R-:W-:-:S02]  /*6fe0*/  USHF.L.U32 UR13, UR10, UR9, URZ ;  /* 0x000000090a0d7299 */ /* 0x000fc4000800063f */
[----:B------:R-:W-:Y:S02]  /*6ff0*/  ULOP3.LUT UR9, UR9, 0x1, URZ, 0xfc, !UPT ;  /* 0x0000000109097892 */ /* 0x000fe4000f8efc3f */
[----:B------:R-:W-:Y:S02]  /*7000*/  USEL UR8, UR8, 0xffff, !UP0 ;  /* 0x0000ffff08087887 */ /* 0x000fe4000c000000 */
[----:B------:R-:W-:Y:S02]  /*7010*/  USHF.L.U32 UR9, UR10, UR9, URZ ;  /* 0x000000090a097299 */ /* 0x000fe4000800063f */
[----:B------:R-:W-:Y:S02]  /*7020*/  ULOP3.LUT UR8, UR8, 0xffff, URZ, 0xc0, !UPT ;  /* 0x0000ffff08087892 */ /* 0x000fe4000f8ec03f */
[----:B------:R-:W-:Y:S02]  /*7030*/  ULOP3.LUT UR6, UR6, 0x40, URZ, 0xc0, !UPT ;  /* 0x0000004006067892 */ /* 0x000fe4000f8ec03f */
[----:B------:R-:W-:-:S02]  /*7040*/  ULOP3.LUT UR13, UR13, UR9, URZ, 0xfc, !UPT ;  /* 0x000000090d0d7292 */ /* 0x000fc4000f8efc3f */
[----:B------:R-:W-:-:S12]  /*7050*/  USHF.L.U32 UR14, UR14, UR8, URZ ;  /* 0x000000080e0e7299 */ /* 0x000fd8000800063f */
.L_x_177:
[----:B------:R-:W-:-:S03]  /*7060*/  UMOV UR8, 0xffffffff ;  /* 0xffffffff00087882 */ /* 0x000fc60000000000 */
[----:B------:R-:W-:Y:S05]  /*7070*/  BRA.DIV UR8, `(.L_x_167) ;  /* 0x0000000e08d87947 */ /* 0x000fea000b800000 */
[----:B------:R-:W-:-:S13]  /*7080*/  ELECT P6, URZ, PT ;  /* 0x00000000003f782f */ /* 0x000fda00038c0000 */
.L_x_189:
[----:B------:R-:W0:Y:S01]  /*7090*/  LDC R4, c[0x0][0x28c] ;  /* 0x0000a300ff047b82 */ /* 0x000e220000000800 */
[----:B------:R-:W-:Y:S01]  /*70a0*/  BSSY B1, `(.L_x_168) ;  /* 0x000003d000017945 */ /* 0x000fe20003800000 */
[----:B0-----:R-:W-:-:S13]  /*70b0*/  ISETP.LT.OR P6, PT, R4, 0x1, !P6 ;  /* 0x000000010400780c */ /* 0x001fda00077c1670 */
[----:B------:R-:W-:Y:S05]  /*70c0*/  @P6 BRA `(.L_x_169) ;  /* 0x0000000000e86947 */ /* 0x000fea0003800000 */
[----:B------:R-:W-:Y:S01]  /*70d0*/  LEA R12, R12, UR26, 0x1 ;  /* 0x0000001a0c0c7c11 */ /* 0x000fe2000f8e08ff */
[----:B------:R-:W-:Y:S01]  /*70e0*/  IMAD.MOV.U32 R20, RZ, RZ, RZ ;  /* 0x000000ffff147224 */ /* 0x000fe200078e00ff */
[----:B------:R-:W-:Y:S01]  /*70f0*/  LEA R19, R19, UR6, 0x7 ;  /* 0x0000000613137c11 */ /* 0x000fe2000f8e38ff */
[----:B------:R-:W-:Y:S02]  /*7100*/  IMAD.MOV.U32 R4, RZ, RZ, R9 ;  /* 0x000000ffff047224 */ /* 0x000fe400078e0009 */
[----:B------:R-:W-:Y:S02]  /*7110*/  IMAD.MOV.U32 R5, RZ, RZ, R3 ;  /* 0x000000ffff057224 */ /* 0x000fe400078e0003 */
[----:B------:R-:W-:Y:S02]  /*7120*/  IMAD.MOV.U32 R6, RZ, RZ, R13 ;  /* 0x000000ffff067224 */ /* 0x000fe400078e000d */
[----:B------:R-:W-:-:S07]  /*7130*/  IMAD.SHL.U32 R15, R12, 0x40, RZ ;  /* 0x000000400c0f7824 */ /* 0x000fce00078e00ff */
.L_x_172:
[----:B------:R-:W0:Y:S01]  /*7140*/  S2R R21, SR_CgaCtaId ;  /* 0x0000000000157919 */ /* 0x000e220000008800 */
[----:B------:R-:W-:Y:S02]  /*7150*/  MOV R12, 0x400 ;  /* 0x00000400000c7802 */ /* 0x000fe40000000f00 */
[----:B------:R-:W-:-:S13]  /*7160*/  ISETP.NE.AND P1, PT, R0, RZ, PT ;  /* 0x000000ff0000720c */ /* 0x000fda0003f25270 */
[----:B------:R-:W1:Y:S01]  /*7170*/  @!P1 LDC R14, c[0x0][0x500] ;  /* 0x00014000ff0e9b82 */ /* 0x000e620000000800 */
[----:B0-----:R-:W-:Y:S02]  /*7180*/  LEA R23, R21, R12, 0x18 ;  /* 0x0000000c15177211 */ /* 0x001fe400078ec0ff */
[----:B------:R-:W-:-:S03]  /*7190*/  SHF.L.U32 R12, R5, 0x1f, RZ ;  /* 0x0000001f050c7819 */ /* 0x000fc600000006ff */
[----:B------:R-:W-:-:S04]  /*71a0*/  IMAD R21, R6, 0x8, R23 ;  /* 0x0000000806157824 */ /* 0x000fc800078e0217 */
[----:B------:R-:W0:Y:S02]  /*71b0*/  SYNCS.PHASECHK.TRANS64.TRYWAIT P0, [R21+URZ+0x28], R12 ;  /* 0x0000280c150075a7 */ /* 0x000e24000800017f */
[----:B01----:R-:W-:Y:S05]  /*71c0*/  @!P0 BRA `(.L_x_170) ;  /* 0x0000000c00a48947 */ /* 0x003fea0003800000 */
.L_x_190:
[----:B0-----:R-:W-:Y:S01]  /*71d0*/  PRMT R12, R10, 0x9910, RZ ;  /* 0x000099100a0c7816 */ /* 0x001fe200000000ff */
[----:B------:R0:W-:Y:S03]  /*71e0*/  @!P1 SYNCS.ARRIVE.TRANS64 RZ, [R21+URZ], R14 ;  /* 0x0000000e15ff99a7 */ /* 0x0001e6000800003f */
[----:B------:R-:W-:-:S13]  /*71f0*/  ISETP.NE.AND P0, PT, R12, 0x2, PT ;  /* 0x000000020c00780c */ /* 0x000fda0003f05270 */
[----:B0-----:R-:W-:Y:S05]  /*7200*/  @P0 BRA `(.L_x_171) ;  /* 0x0000000000040947 */ /* 0x001fea0003800000 */
[----:B------:R-:W-:Y:S01]  /*7210*/  BPT.TRAP 0x1 ;  /* 0x000000040000795c */ /* 0x000fe20000300000 */
.L_x_171:
[----:B------:R-:W-:Y:S01]  /*7220*/  R2UR UR8, R6 ;  /* 0x00000000060872ca */ /* 0x000fe200000e0000 */
[----:B------:R-:W-:Y:S01]  /*7230*/  VIADD R4, R4, 0xffffffff ;  /* 0xffffffff04047836 */ /* 0x000fe20000000000 */
[----:B------:R-:W-:Y:S01]  /*7240*/  R2UR UR15, R23 ;  /* 0x00000000170f72ca */ /* 0x000fe200000e0000 */
[----:B------:R-:W-:Y:S01]  /*7250*/  UIADD3 UR16, UP0, UR24, 0xf0, URZ ;  /* 0x000000f018107890 */ /* 0x000fe2000ff1e03f */
[----:B------:R-:W-:Y:S01]  /*7260*/  R2UR UR22, R15 ;  /* 0x000000000f1672ca */ /* 0x000fe200000e0000 */
[----:B------:R-:W-:Y:S01]  /*7270*/  UIADD3 UR30, UP1, UR24, 0x1f0, URZ ;  /* 0x000001f0181e7890 */ /* 0x000fe2000ff3e03f */
[----:B------:R-:W-:Y:S01]  /*7280*/  R2UR UR9, R21 ;  /* 0x00000000150972ca */ /* 0x000fe200000e0000 */
[----:B------:R-:W-:Y:S01]  /*7290*/  UIADD3.X UR17, URZ, UR25, URZ, UP0, !UPT ;  /* 0x000000193f117290 */ /* 0x000fe200087fe43f */
[----:B------:R-:W-:Y:S01]  /*72a0*/  R2UR UR10, R20 ;  /* 0x00000000140a72ca */ /* 0x000fe200000e0000 */
[----:B------:R-:W-:Y:S01]  /*72b0*/  VIADD R6, R6, 0x1 ;  /* 0x0000000106067836 */ /* 0x000fe20000000000 */
[----:B------:R-:W-:Y:S01]  /*72c0*/  R2UR UR12, R7 ;  /* 0x00000000070c72ca */ /* 0x000fe200000e0000 */
[----:B------:R-:W-:Y:S01]  /*72d0*/  UPRMT UR28, URZ, 0x5410, UR13 ;  /* 0x000054103f1c7896 */ /* 0x000fe2000800000d */
[----:B------:R-:W-:Y:S01]  /*72e0*/  R2UR UR23, R19 ;  /* 0x00000000131772ca */ /* 0x000fe200000e0000 */
[----:B------:R-:W-:Y:S01]  /*72f0*/  USHF.L.U32 UR8, UR8, 0xd, URZ ;  /* 0x0000000d08087899 */ /* 0x000fe2000800063f */
[----:B------:R-:W-:Y:S01]  /*7300*/  ISETP.GT.AND P1, PT, R4, 0x1, PT ;  /* 0x000000010400780c */ /* 0x000fe20003f24270 */
[----:B------:R-:W-:Y:S01]  /*7310*/  UIADD3.X UR31, URZ, UR25, URZ, UP1, !UPT ;  /* 0x000000193f1f7290 */ /* 0x000fe20008ffe43f */
[----:B------:R-:W-:Y:S01]  /*7320*/  ISETP.NE.AND P0, PT, R6, 0x5, PT ;  /* 0x000000050600780c */ /* 0x000fe20003f05270 */
[----:B------:R-:W-:Y:S01]  /*7330*/  ULEA UR11, UR26, UR8, 0xc ;  /* 0x000000081a0b7291 */ /* 0x000fe2000f8e603f */
[----:B------:R-:W-:Y:S01]  /*7340*/  VIADD R20, R20, 0x40 ;  /* 0x0000004014147836 */ /* 0x000fe20000000000 */
[----:B------:R-:W-:Y:S01]  /*7350*/  ULOP3.LUT UR8, UR8, 0x1000, UR27, 0xf8, !UPT ;  /* 0x0000100008087892 */ /* 0x000fe2000f8ef81b */
[----:B------:R-:W-:Y:S01]  /*7360*/  SEL R12, RZ, 0x1, P0 ;  /* 0x00000001ff0c7807 */ /* 0x000fe20000000000 */
[----:B------:R-:W-:Y:S01]  /*7370*/  ULEA UR11, UR11, UR15, 0x1 ;  /* 0x0000000f0b0b7291 */ /* 0x000fe2000f8e083f */
[----:B------:R-:W-:Y:S01]  /*7380*/  SEL R6, R6, RZ, P0 ;  /* 0x000000ff06067207 */ /* 0x000fe20000000000 */
[----:B------:R-:W-:Y:S01]  /*7390*/  ULEA UR8, UR8, UR15, 0x1 ;  /* 0x0000000f08087291 */ /* 0x000fe2000f8e083f */
[----:B------:R-:W-:Y:S01]  /*73a0*/  LOP3.LUT R5, R5, R12, RZ, 0x3c, !PT ;  /* 0x0000000c05057212 */ /* 0x000fe200078e3cff */
[----:B------:R-:W-:-:S02]  /*73b0*/  UIADD3 UR20, UR11, 0x100, URZ ;  /* 0x000001000b147890 */ /* 0x000fc4000fffe03f */
[----:B------:R-:W-:Y:S02]  /*73c0*/  UPRMT UR15, URZ, 0x5410, UR14 ;  /* 0x000054103f0f7896 */ /* 0x000fe4000800000e */
[----:B------:R-:W-:Y:S01]  /*73d0*/  UIADD3 UR21, UR8, 0x14100, URZ ;  /* 0x0001410008157890 */ /* 0x000fe2000fffe03f */
[----:B------:R-:W-:Y:S01]  /*73e0*/  UMOV UR18, 0x0 ;  /* 0x0000000000127882 */ /* 0x000fe20000000000 */
[----:B------:R-:W-:Y:S01]  /*73f0*/  UMOV UR19, 0x10000000 ;  /* 0x1000000000137882 */ /* 0x000fe20000000000 */
[----:B------:R-:W-:Y:S01]  /*7400*/  UMOV UR11, UR22 ;  /* 0x00000016000b7c82 */ /* 0x000fe20008000000 */
[----:B------:R-:W-:-:S03]  /*7410*/  UMOV UR8, UR20 ;  /* 0x0000001400087c82 */ /* 0x000fc60008000000 */
[----:B------:R0:W-:Y:S02]  /*7420*/  UTMALDG.3D.MULTICAST [UR8], [UR16], UR15, desc[UR18] ;  /* 0x00001208100073b4 */ /* 0x0001e4000801180f */
[----:B0-----:R-:W-:Y:S01]  /*7430*/  UMOV UR8, UR21 ;  /* 0x0000001500087c82 */ /* 0x001fe20008000000 */
[----:B------:R-:W-:Y:S02]  /*7440*/  UMOV UR11, UR23 ;  /* 0x00000017000b7c82 */ /* 0x000fe40008000000 */
[----:B------:R0:W-:Y:S02]  /*7450*/  UTMALDG.3D.MULTICAST [UR8], [UR30], UR28, desc[UR18] ;  /* 0x000012081e0073b4 */ /* 0x0001e4000801181c */
[----:B0-----:R-:W-:Y:S05]  /*7460*/  @P1 BRA `(.L_x_172) ;  /* 0xfffffffc00341947 */ /* 0x001fea000383ffff */
.L_x_169:
[----:B------:R-:W-:Y:S05]  /*7470*/  BSYNC B1 ;  /* 0x0000000000017941 */ /* 0x000fea0003800000 */
.L_x_168:
[----:B------:R-:W-:Y:S01]  /*7480*/  LOP3.LUT P1, RZ, R11, 0xff, RZ, 0xc0, !PT ;  /* 0x000000ff0bff7812 */ /* 0x000fe2000782c0ff */
[C---:B------:R-:W-:Y:S01]  /*7490*/  IMAD.IADD R13, R8.reuse, 0x1, R13 ;  /* 0x00000001080d7824 */ /* 0x040fe200078e020d */
[----:B------:R-:W-:Y:S01]  /*74a0*/  ULDC.64 UR8, c[0x0][0x650] ;  /* 0x0001940000087ab9 */ /* 0x000fe20000000a00 */
[C---:B------:R-:W-:Y:S01]  /*74b0*/  ISETP.GE.U32.AND P2, PT, R8.reuse, 0x5, PT ;  /* 0x000000050800780c */ /* 0x040fe20003f46070 */
[----:B------:R-:W-:Y:S01]  /*74c0*/  BSSY B1, `(.L_x_173) ;  /* 0x000006b000017945 */ /* 0x000fe20003800000 */
[----:B------:R-:W-:Y:S01]  /*74d0*/  IMAD.MOV.U32 R12, RZ, RZ, -0x1 ;  /* 0xffffffffff0c7424 */ /* 0x000fe200078e00ff */
[----:B------:R-:W-:Y:S01]  /*74e0*/  ISETP.GT.U32.AND P0, PT, R13, 0x4, PT ;  /* 0x000000040d00780c */ /* 0x000fe20003f04070 */
[----:B------:R-:W-:Y:S01]  /*74f0*/  IMAD.MOV.U32 R19, RZ, RZ, -0x1 ;  /* 0xffffffffff137424 */ /* 0x000fe200078e00ff */
[----:B------:R-:W-:Y:S01]  /*7500*/  PRMT R11, RZ, 0x7610, R11 ;  /* 0x00007610ff0b7816 */ /* 0x000fe2000000000b */
[----:B------:R-:W-:Y:S01]  /*7510*/  IMAD.MOV.U32 R7, RZ, RZ, -0x1 ;  /* 0xffffffffff077424 */ /* 0x000fe200078e00ff */
[----:B------:R-:W-:-:S03]  /*7520*/  ISETP.LT.U32.AND P0, PT, R8, 0x5, P0 ;  /* 0x000000050800780c */ /* 0x000fc60000701070 */
[----:B------:R-:W0:Y:S01]  /*7530*/  @P1 S2R R5, SR_CgaCtaId ;  /* 0x0000000000051919 */ /* 0x000e220000008800 */
[----:B------:R-:W-:-:S04]  /*7540*/  @P1 MOV R4, 0x400 ;  /* 0x0000040000041802 */ /* 0x000fc80000000f00 */
[----:B0-----:R-:W-:Y:S01]  /*7550*/  @P1 LEA R6, R5, R4, 0x18 ;  /* 0x0000000405061211 */ /* 0x001fe200078ec0ff */
[----:B------:R-:W-:Y:S01]  /*7560*/  IMAD.WIDE.U32 R4, R13, -0x33333333, RZ ;  /* 0xcccccccd0d047825 */ /* 0x000fe200078e00ff */
[----:B------:R-:W-:Y:S02]  /*7570*/  SEL R4, RZ, 0x1, !P0 ;  /* 0x00000001ff047807 */ /* 0x000fe40004000000 */
[----:B------:R0:W-:Y:S01]  /*7580*/  @P1 SYNCS.ARRIVE.TRANS64.A1T0 RZ, [R6+URZ+0x68], RZ ;  /* 0x000068ff06ff19a7 */ /* 0x0001e2000810003f */
[----:B------:R-:W-:Y:S02]  /*7590*/  IADD3 R16, P1, R16, UR36, RZ ;  /* 0x0000002410107c10 */ /* 0x000fe4000ff3e0ff */
[----:B------:R-:W-:Y:S02]  /*75a0*/  LOP3.LUT R3, R3, R4, RZ, 0x3c, !PT ;  /* 0x0000000403037212 */ /* 0x000fe400078e3cff */
[----:B------:R-:W-:Y:S02]  /*75b0*/  IADD3.X R17, R17, UR42, RZ, P1, !PT ;  /* 0x0000002a11117c10 */ /* 0x000fe40008ffe4ff */
[----:B------:R-:W-:-:S02]  /*75c0*/  ISETP.GE.U32.AND P0, PT, R16, UR8, PT ;  /* 0x0000000810007c0c */ /* 0x000fc4000bf06070 */
[----:B0-----:R-:W-:Y:S02]  /*75d0*/  SHF.R.U32.HI R6, RZ, 0x2, R5 ;  /* 0x00000002ff067819 */ /* 0x001fe40000011605 */
[----:B------:R-:W-:Y:S02]  /*75e0*/  ISETP.GE.U32.AND.EX P0, PT, R17, UR9, PT, P0 ;  /* 0x0000000911007c0c */ /* 0x000fe4000bf06100 */
[----:B------:R-:W-:Y:S01]  /*75f0*/  @P2 LOP3.LUT R3, R3, 0x1, R6, 0x78, !PT ;  /* 0x0000000103032812 */ /* 0x000fe200078e7806 */
[----:B------:R-:W-:Y:S01]  /*7600*/  IMAD R13, R6, -0x5, R13 ;  /* 0xfffffffb060d7824 */ /* 0x000fe200078e020d */
[----:B------:R-:W-:-:S09]  /*7610*/  PRMT R4, RZ, 0x7610, R4 ;  /* 0x00007610ff047816 */ /* 0x000fd20000000004 */
[----:B------:R-:W-:Y:S05]  /*7620*/  @P0 BRA `(.L_x_174) ;  /* 0x0000000400500947 */ /* 0x000fea0003800000 */
[----:B------:R-:W0:Y:S01]  /*7630*/  S2R R15, SR_CTAID.X ;  /* 0x00000000000f7919 */ /* 0x000e220000002500 */
[----:B------:R-:W-:Y:S01]  /*7640*/  ULDC.64 UR8, c[0x0][0x628] ;  /* 0x00018a0000087ab9 */ /* 0x000fe20000000a00 */
[----:B------:R-:W1:Y:S01]  /*7650*/  LDC R20, c[0x0][0x144] ;  /* 0x00005100ff147b82 */ /* 0x000e620000000800 */
[----:B------:R-:W-:Y:S01]  /*7660*/  ISETP.NE.U32.AND P0, PT, RZ, UR8, PT ;  /* 0x00000008ff007c0c */ /* 0x000fe2000bf05070 */
[----:B------:R-:W2:Y:S01]  /*7670*/  S2R R12, SR_CTAID.Y ;  /* 0x00000000000c7919 */ /* 0x000ea20000002600 */
[----:B------:R-:W-:Y:S01]  /*7680*/  ULDC UR10, c[0x0][0x150] ;  /* 0x00005400000a7ab9 */ /* 0x000fe20000000800 */
[----:B------:R-:W-:Y:S01]  /*7690*/  ULDC UR11, c[0x0][0x630] ;  /* 0x00018c00000b7ab9 */ /* 0x000fe20000000800 */
[----:B------:R-:W-:Y:S01]  /*76a0*/  ISETP.NE.AND.EX P0, PT, RZ, UR9, PT, P0 ;  /* 0x00000009ff007c0c */ /* 0x000fe2000bf05300 */
[----:B------:R-:W-:Y:S01]  /*76b0*/  IMAD.MOV.U32 R4, RZ, RZ, R16 ;  /* 0x000000ffff047224 */ /* 0x000fe200078e0010 */
[----:B0-----:R-:W-:-:S05]  /*76c0*/  I2FP.F32.U32 R5, R15 ;  /* 0x0000000f00057245 */ /* 0x001fca0000201000 */
[----:B------:R-:W-:Y:S01]  /*76d0*/  FMUL R21, R5, UR10 ;  /* 0x0000000a05157c20 */ /* 0x000fe20008400000 */
[----:B------:R-:W-:-:S05]  /*76e0*/  IMAD.MOV.U32 R5, RZ, RZ, R17 ;  /* 0x000000ffff057224 */ /* 0x000fca00078e0011 */
[----:B--2---:R-:W-:Y:S05]  /*76f0*/  @!P0 BRA `(.L_x_175) ;  /* 0x0000000000288947 */ /* 0x004fea0003800000 */
[----:B------:R-:W-:Y:S02]  /*7700*/  ULDC UR10, c[0x0][0x634] ;  /* 0x00018d00000a7ab9 */ /* 0x000fe40000000800 */
[----:B------:R-:W-:-:S05]  /*7710*/  IADD3 R5, P0, R16, UR10, RZ ;  /* 0x0000000a10057c10 */ /* 0x000fca000ff1e0ff */
[----:B------:R-:W-:-:S04]  /*7720*/  IMAD.X R19, RZ, RZ, R17, P0 ;  /* 0x000000ffff137224 */ /* 0x000fc800000e0611 */
[----:B------:R-:W-:-:S04]  /*7730*/  IMAD.WIDE.U32 R6, R19, UR8, RZ ;  /* 0x0000000813067c25 */ /* 0x000fc8000f8e00ff */
[----:B------:R-:W-:-:S04]  /*7740*/  IMAD.WIDE.U32 R6, P0, R5, UR9, R6 ;  /* 0x0000000905067c25 */ /* 0x000fc8000f800006 */
[----:B------:R-:W-:-:S04]  /*7750*/  IMAD.WIDE.U32 R4, R5, UR8, RZ ;  /* 0x0000000805047c25 */ /* 0x000fc8000f8e00ff */
[----:B------:R-:W-:Y:S01]  /*7760*/  IMAD.MOV.U32 R4, RZ, RZ, R7 ;  /* 0x000000ffff047224 */ /* 0x000fe200078e0007 */
[----:B------:R-:W-:Y:S01]  /*7770*/  IADD3 RZ, P1, R5, R6, RZ ;  /* 0x0000000605ff7210 */ /* 0x000fe20007f3e0ff */
[----:B------:R-:W-:-:S04]  /*7780*/  IMAD.X R5, RZ, RZ, RZ, P0 ;  /* 0x000000ffff057224 */ /* 0x000fc800000e06ff */
[----:B------:R-:W-:-:S08]  /*7790*/  IMAD.WIDE.U32.X R4, R19, UR9, R4, P1 ;  /* 0x0000000913047c25 */ /* 0x000fd000088e0404 */
.L_x_175:
[--C-:B------:R-:W-:Y:S01]  /*77a0*/  SHF.R.U64 R14, R4, UR11, R5.reuse ;  /* 0x0000000b040e7c19 */ /* 0x100fe20008001205 */
[----:B------:R-:W0:Y:S01]  /*77b0*/  F2I.U32.TRUNC.NTZ R21, R21 ;  /* 0x0000001500157305 */ /* 0x000e22000020f000 */
[----:B------:R-:W-:Y:S01]  /*77c0*/  SHF.R.U32.HI R4, RZ, UR11, R5 ;  /* 0x0000000bff047c19 */ /* 0x000fe20008011605 */
[----:B------:R-:W-:Y:S01]  /*77d0*/  ULDC.64 UR8, c[0x0][0x620] ;  /* 0x0001880000087ab9 */ /* 0x000fe20000000a00 */
[----:B------:R-:W-:Y:S01]  /*77e0*/  IADD3 R7, P0, RZ, -R14, RZ ;  /* 0x8000000eff077210 */ /* 0x000fe20007f1e0ff */
[----:B------:R-:W-:-:S04]  /*77f0*/  ULDC.64 UR10, c[0x0][0x640] ;  /* 0x00019000000a7ab9 */ /* 0x000fc80000000a00 */
[----:B------:R-:W-:Y:S01]  /*7800*/  IMAD.X R4, RZ, RZ, ~R4, P0 ;  /* 0x000000ffff047224 */ /* 0x000fe200000e0e04 */
[----:B------:R-:W-:-:S03]  /*7810*/  ISETP.NE.U32.AND P0, PT, RZ, UR10, PT ;  /* 0x0000000aff007c0c */ /* 0x000fc6000bf05070 */
[----:B------:R-:W-:Y:S01]  /*7820*/  IMAD R6, R4, UR8, RZ ;  /* 0x0000000804067c24 */ /* 0x000fe2000f8e02ff */
[----:B------:R-:W-:Y:S01]  /*7830*/  ISETP.NE.AND.EX P0, PT, RZ, UR11, PT, P0 ;  /* 0x0000000bff007c0c */ /* 0x000fe2000bf05300 */
[----:B------:R-:W-:Y:S01]  /*7840*/  IMAD.WIDE.U32 R4, R7, UR8, R16 ;  /* 0x0000000807047c25 */ /* 0x000fe2000f8e0010 */
[----:B------:R-:W-:-:S03]  /*7850*/  ULDC UR8, c[0x0][0x618] ;  /* 0x0001860000087ab9 */ /* 0x000fc60000000800 */
[----:B------:R-:W-:Y:S01]  /*7860*/  IMAD R7, R7, UR9, R6 ;  /* 0x0000000907077c24 */ /* 0x000fe2000f8e0206 */
[----:B------:R-:W-:Y:S01]  /*7870*/  ULDC UR9, c[0x0][0x154] ;  /* 0x0000550000097ab9 */ /* 0x000fe20000000800 */
[----:B0-----:R-:W-:Y:S02]  /*7880*/  IMAD.MOV R6, RZ, RZ, -R21 ;  /* 0x000000ffff067224 */ /* 0x001fe400078e0a15 */
[----:B------:R-:W0:Y:S01]  /*7890*/  LDC R21, c[0x0][0x148] ;  /* 0x00005200ff157b82 */ /* 0x000e220000000800 */
[----:B------:R-:W-:Y:S02]  /*78a0*/  IMAD.IADD R5, R5, 0x1, R7 ;  /* 0x0000000105057824 */ /* 0x000fe400078e0207 */
[----:B-1----:R-:W-:Y:S01]  /*78b0*/  IMAD R15, R20, R6, R15 ;  /* 0x00000006140f7224 */ /* 0x002fe200078e020f */
[----:B------:R-:W-:Y:S02]  /*78c0*/  I2FP.F32.U32 R6, R12 ;  /* 0x0000000c00067245 */ /* 0x000fe40000201000 */
[----:B------:R-:W-:-:S02]  /*78d0*/  SHF.R.U64 R19, R4, UR8, R5 ;  /* 0x0000000804137c19 */ /* 0x000fc40008001205 */
[----:B------:R-:W-:Y:S01]  /*78e0*/  SHF.R.U32.HI R4, RZ, UR8, R5 ;  /* 0x00000008ff047c19 */ /* 0x000fe20008011605 */
[----:B------:R-:W-:Y:S01]  /*78f0*/  FMUL R6, R6, UR9 ;  /* 0x0000000906067c20 */ /* 0x000fe20008400000 */
[----:B------:R-:W-:Y:S02]  /*7900*/  ULDC UR8, c[0x0][0x608] ;  /* 0x0001820000087ab9 */ /* 0x000fe40000000800 */
[--C-:B------:R-:W-:Y:S01]  /*7910*/  SHF.R.U64 R22, R19, UR8, R4.reuse ;  /* 0x0000000813167c19 */ /* 0x100fe20008001204 */
[----:B------:R1:W2:Y:S01]  /*7920*/  F2I.U32.TRUNC.NTZ R24, R6 ;  /* 0x0000000600187305 */ /* 0x0002a2000020f000 */
[----:B------:R-:W-:Y:S01]  /*7930*/  SHF.R.U32.HI R5, RZ, UR8, R4 ;  /* 0x00000008ff057c19 */ /* 0x000fe20008011604 */
[----:B------:R-:W-:-:S03]  /*7940*/  ULDC UR8, c[0x0][0x658] ;  /* 0x0001960000087ab9 */ /* 0x000fc60000000800 */
[--C-:B------:R-:W-:Y:S02]  /*7950*/  SHF.R.U64 R20, R22, UR8, R5.reuse ;  /* 0x0000000816147c19 */ /* 0x100fe40008001205 */
[----:B------:R-:W-:-:S03]  /*7960*/  SHF.R.U32.HI R23, RZ, UR8, R5 ;  /* 0x00000008ff177c19 */ /* 0x000fc60008011605 */
[----:B------:R-:W-:Y:S02]  /*7970*/  IMAD.MOV.U32 R4, RZ, RZ, R20 ;  /* 0x000000ffff047224 */ /* 0x000fe400078e0014 */
[----:B------:R-:W-:Y:S01]  /*7980*/  IMAD.MOV.U32 R5, RZ, RZ, R23 ;  /* 0x000000ffff057224 */ /* 0x000fe200078e0017 */
[----:B-1----:R-:W-:Y:S06]  /*7990*/  @!P0 BRA `(.L_x_176) ;  /* 0x0000000000288947 */ /* 0x002fec0003800000 */
        /* <DEDUP_REMOVED lines=10> */
.L_x_176:
[----:B------:R-:W-:Y:S01]  /*7a40*/  ISETP.NE.AND P0, PT, R2, 0x1, PT ;  /* 0x000000010200780c */ /* 0x000fe20003f05270 */
[----:B------:R-:W-:Y:S01]  /*7a50*/  ULDC UR8, c[0x0][0x648] ;  /* 0x0001920000087ab9 */ /* 0x000fe20000000800 */
[----:B------:R-:W-:Y:S01]  /*7a60*/  LOP3.LUT R22, R22, UR7, RZ, 0xc0, !PT ;  /* 0x0000000716167c12 */ /* 0x000fe2000f8ec0ff */
[----:B--2---:R-:W-:Y:S01]  /*7a70*/  IMAD.MOV R24, RZ, RZ, -R24 ;  /* 0x000000ffff187224 */ /* 0x004fe200078e0a18 */
[----:B------:R-:W-:Y:S01]  /*7a80*/  SHF.R.U64 R5, R4, UR8, R5 ;  /* 0x0000000804057c19 */ /* 0x000fe20008001205 */
[----:B------:R-:W-:Y:S01]  /*7a90*/  ULDC UR8, c[0x0][0x638] ;  /* 0x00018e0000087ab9 */ /* 0x000fe20000000800 */
[----:B------:R-:W-:Y:S01]  /*7aa0*/  LOP3.LUT R19, R19, UR4, RZ, 0xc0, !PT ;  /* 0x0000000413137c12 */ /* 0x000fe2000f8ec0ff */
[----:B------:R-:W-:Y:S01]  /*7ab0*/  ULDC UR9, c[0x0][0x610] ;  /* 0x0001840000097ab9 */ /* 0x000fe20000000800 */
[----:B------:R-:W-:Y:S02]  /*7ac0*/  IMAD.MOV.U32 R4, RZ, RZ, 0x1 ;  /* 0x00000001ff047424 */ /* 0x000fe400078e00ff */
[----:B------:R-:W-:-:S02]  /*7ad0*/  IMAD.MOV R7, RZ, RZ, -R5 ;  /* 0x000000ffff077224 */ /* 0x000fc400078e0a05 */
[----:B------:R-:W-:Y:S02]  /*7ae0*/  IMAD R22, R5, UR5, R22 ;  /* 0x0000000505167c24 */ /* 0x000fe4000f8e0216 */
[----:B0-----:R-:W-:Y:S02]  /*7af0*/  @P0 IMAD R15, R21, R24, R12 ;  /* 0x00000018150f0224 */ /* 0x001fe400078e020c */
[----:B------:R-:W-:Y:S01]  /*7b00*/  IMAD R20, R7, UR8, R20 ;  /* 0x0000000807147c24 */ /* 0x000fe2000f8e0214 */
[----:B------:R-:W-:Y:S01]  /*7b10*/  ULDC UR8, c[0x0][0x600] ;  /* 0x0001800000087ab9 */ /* 0x000fe20000000800 */
[----:B------:R-:W-:Y:S02]  /*7b20*/  IMAD R15, R22, UR9, R15 ;  /* 0x00000009160f7c24 */ /* 0x000fe4000f8e020f */
[----:B------:R-:W-:Y:S02]  /*7b30*/  IMAD R20, R20, UR8, R19 ;  /* 0x0000000814147c24 */ /* 0x000fe4000f8e0213 */
[----:B------:R-:W-:-:S03]  /*7b40*/  IMAD.MOV.U32 R7, RZ, RZ, R14 ;  /* 0x000000ffff077224 */ /* 0x000fc600078e000e */
[----:B------:R-:W-:Y:S02]  /*7b50*/  SEL R19, R20, R15, !P0 ;  /* 0x0000000f14137207 */ /* 0x000fe40004000000 */
[----:B------:R-:W-:-:S07]  /*7b60*/  SEL R12, R15, R20, !P0 ;  /* 0x000000140f0c7207 */ /* 0x000fce0004000000 */
.L_x_174:
[----:B------:R-:W-:Y:S05]  /*7b70*/  BSYNC B1 ;  /* 0x0000000000017941 */ /* 0x000fea0003800000 */
.L_x_173:
[----:B------:R-:W-:-:S13]  /*7b80*/  LOP3.LUT P0, RZ, R4, 0xff, RZ, 0xc0, !PT ;  /* 0x000000ff04ff7812 */ /* 0x000fda000780c0ff */
[----:B------:R-:W-:Y:S05]  /*7b90*/  @P0 BRA `(.L_x_177) ;  /* 0xfffffff400300947 */ /* 0x000fea000383ffff */
[----:B------:R-:W-:Y:S05]  /*7ba0*/  BSYNC B0 ;  /* 0x0000000000007941 */ /* 0x000fea0003800000 */
.L_x_166:
[----:B------:R-:W-:-:S03]  /*7bb0*/  UMOV UR8, 0xffffffff ;  /* 0xffffffff00087882 */ /* 0x000fc60000000000 */
[----:B------:R-:W-:Y:S05]  /*7bc0*/  BRA.DIV UR8, `(.L_x_178) ;  /* 0x0000000608387947 */ /* 0x000fea000b800000 */
[----:B------:R-:W-:-:S13]  /*7bd0*/  ELECT P6, URZ, PT ;  /* 0x00000000003f782f */ /* 0x000fda00038c0000 */
.L_x_193:
[----:B------:R-:W-:Y:S04]  /*7be0*/  BSSY B0, `(.L_x_179) ;  /* 0x0000034000007945 */ /* 0x000fe80003800000 */
[----:B------:R-:W-:Y:S05]  /*7bf0*/  @!P6 BRA `(.L_x_180) ;  /* 0x0000000000c8e947 */ /* 0x000fea0003800000 */
[----:B------:R-:W-:-:S04]  /*7c00*/  LOP3.LUT R18, R18, 0x2, RZ, 0xfc, !PT ;  /* 0x0000000212127812 */ /* 0x000fc800078efcff */
[----:B------:R-:W-:-:S13]  /*7c10*/  ISETP.NE.AND P0, PT, R18, 0x3, PT ;  /* 0x000000031200780c */ /* 0x000fda0003f05270 */
[----:B------:R-:W-:Y:S05]  /*7c20*/  @!P0 BRA `(.L_x_181) ;  /* 0x0000000000048947 */ /* 0x000fea0003800000 */
[----:B------:R-:W-:Y:S01]  /*7c30*/  BPT.TRAP 0x1 ;  /* 0x000000040000795c */ /* 0x000fe20000300000 */
.L_x_181:
[----:B------:R-:W0:Y:S01]  /*7c40*/  S2R R5, SR_CgaCtaId ;  /* 0x0000000000057919 */ /* 0x000e220000008800 */
[----:B------:R-:W-:Y:S02]  /*7c50*/  MOV R0, 0x400 ;  /* 0x0000040000007802 */ /* 0x000fe40000000f00 */
[----:B------:R-:W-:Y:S02]  /*7c60*/  SHF.L.U32 R4, R3, 0x1f, RZ ;  /* 0x0000001f03047819 */ /* 0x000fe400000006ff */
[----:B0-----:R-:W-:-:S05]  /*7c70*/  LEA R0, R5, R0, 0x18 ;  /* 0x0000000005007211 */ /* 0x001fca00078ec0ff */
[----:B------:R-:W-:-:S04]  /*7c80*/  VIADD R0, R0, 0x28 ;  /* 0x0000002800007836 */ /* 0x000fc80000000000 */
[C---:B------:R-:W-:Y:S02]  /*7c90*/  IMAD R7, R13.reuse, 0x8, R0 ;  /* 0x000000080d077824 */ /* 0x040fe400078e0200 */
[----:B------:R-:W-:Y:S02]  /*7ca0*/  VIADD R13, R13, 0x1 ;  /* 0x000000010d0d7836 */ /* 0x000fe40000000000 */
[----:B------:R-:W0:Y:S03]  /*7cb0*/  SYNCS.PHASECHK.TRANS64.TRYWAIT P0, [R7+URZ], R4 ;  /* 0x00000004070075a7 */ /* 0x000e26000800017f */
[----:B------:R-:W-:-:S04]  /*7cc0*/  ISETP.NE.AND P1, PT, R13, 0x5, PT ;  /* 0x000000050d00780c */ /* 0x000fc80003f25270 */
[----:B------:R-:W-:Y:S02]  /*7cd0*/  SEL R2, RZ, 0x1, P1 ;  /* 0x00000001ff027807 */ /* 0x000fe40000800000 */
[----:B------:R-:W-:Y:S02]  /*7ce0*/  SEL R13, R13, RZ, P1 ;  /* 0x000000ff0d0d7207 */ /* 0x000fe40000800000 */
[----:B------:R-:W-:-:S03]  /*7cf0*/  LOP3.LUT R6, R3, R2, RZ, 0x3c, !PT ;  /* 0x0000000203067212 */ /* 0x000fc600078e3cff */
[----:B------:R-:W-:Y:S01]  /*7d00*/  IMAD R8, R13, 0x8, R0 ;  /* 0x000000080d087824 */ /* 0x000fe200078e0200 */
[----:B------:R-:W-:Y:S01]  /*7d10*/  SHF.L.U32 R5, R6, 0x1f, RZ ;  /* 0x0000001f06057819 */ /* 0x000fe200000006ff */
[----:B0-----:R-:W-:Y:S06]  /*7d20*/  @!P0 BRA `(.L_x_182) ;  /* 0x0000000400008947 */ /* 0x001fec0003800000 */
.L_x_194:
[----:B------:R-:W1:Y:S01]  /*7d30*/  SYNCS.PHASECHK.TRANS64.TRYWAIT P0, [R8+URZ], R5 ;  /* 0x00000005080075a7 */ /* 0x000e62000800017f */
[----:B------:R-:W-:-:S05]  /*7d40*/  VIADD R2, R13, 0x1 ;  /* 0x000000010d027836 */ /* 0x000fca0000000000 */
[----:B------:R-:W-:-:S04]  /*7d50*/  ISETP.NE.AND P1, PT, R2, 0x5, PT ;  /* 0x000000050200780c */ /* 0x000fc80003f25270 */
[----:B------:R-:W-:Y:S02]  /*7d60*/  SEL R3, RZ, 0x1, P1 ;  /* 0x00000001ff037807 */ /* 0x000fe40000800000 */
[----:B0-----:R-:W-:Y:S02]  /*7d70*/  SEL R7, R2, RZ, P1 ;  /* 0x000000ff02077207 */ /* 0x001fe40000800000 */
[----:B------:R-:W-:-:S03]  /*7d80*/  LOP3.LUT R6, R6, R3, RZ, 0x3c, !PT ;  /* 0x0000000306067212 */ /* 0x000fc600078e3cff */
[----:B------:R-:W-:Y:S01]  /*7d90*/  IMAD R9, R7, 0x8, R0 ;  /* 0x0000000807097824 */ /* 0x000fe200078e0200 */
[----:B------:R-:W-:Y:S01]  /*7da0*/  SHF.L.U32 R4, R6, 0x1f, RZ ;  /* 0x0000001f06047819 */ /* 0x000fe200000006ff */
[----:B-1----:R-:W-:Y:S06]  /*7db0*/  @!P0 BRA `(.L_x_183) ;  /* 0x0000000000f08947 */ /* 0x002fec0003800000 */
.L_x_195:
[----:B------:R-:W1:Y:S01]  /*7dc0*/  SYNCS.PHASECHK.TRANS64.TRYWAIT P0, [R9+URZ], R4 ;  /* 0x00000004090075a7 */ /* 0x000e62000800017f */
[----:B------:R-:W-:-:S05]  /*7dd0*/  VIADD R2, R7, 0x1 ;  /* 0x0000000107027836 */ /* 0x000fca0000000000 */
[----:B------:R-:W-:-:S04]  /*7de0*/  ISETP.NE.AND P1, PT, R2, 0x5, PT ;  /* 0x000000050200780c */ /* 0x000fc80003f25270 */
[----:B------:R-:W-:Y:S02]  /*7df0*/  SEL R3, RZ, 0x1, P1 ;  /* 0x00000001ff037807 */ /* 0x000fe40000800000 */
[----:B------:R-:W-:Y:S02]  /*7e00*/  SEL R7, R2, RZ, P1 ;  /* 0x000000ff02077207 */ /* 0x000fe40000800000 */
[----:B------:R-:W-:-:S03]  /*7e10*/  LOP3.LUT R11, R6, R3, RZ, 0x3c, !PT ;  /* 0x00000003060b7212 */ /* 0x000fc600078e3cff */
[----:B------:R-:W-:Y:S01]  /*7e20*/  IMAD R6, R7, 0x8, R0 ;  /* 0x0000000807067824 */ /* 0x000fe200078e0200 */
[----:B0-----:R-:W-:Y:S01]  /*7e30*/  SHF.L.U32 R5, R11, 0x1f, RZ ;  /* 0x0000001f0b057819 */ /* 0x001fe200000006ff */
[----:B-1----:R-:W-:Y:S06]  /*7e40*/  @!P0 BRA `(.L_x_184) ;  /* 0x0000000000e08947 */ /* 0x002fec0003800000 */
.L_x_196:
[----:B------:R-:W1:Y:S01]  /*7e50*/  SYNCS.PHASECHK.TRANS64.TRYWAIT P0, [R6+URZ], R5 ;  /* 0x00000005060075a7 */ /* 0x000e62000800017f */
[----:B------:R-:W-:-:S05]  /*7e60*/  VIADD R2, R7, 0x1 ;  /* 0x0000000107027836 */ /* 0x000fca0000000000 */
[----:B------:R-:W-:-:S04]  /*7e70*/  ISETP.NE.AND P1, PT, R2, 0x5, PT ;  /* 0x000000050200780c */ /* 0x000fc80003f25270 */
[----:B0-----:R-:W-:Y:S02]  /*7e80*/  SEL R4, RZ, 0x1, P1 ;  /* 0x00000001ff047807 */ /* 0x001fe40000800000 */
[----:B------:R-:W-:Y:S02]  /*7e90*/  SEL R3, R2, RZ, P1 ;  /* 0x000000ff02037207 */ /* 0x000fe40000800000 */
[----:B------:R-:W-:Y:S01]  /*7ea0*/  LOP3.LUT R4, R11, R4, RZ, 0x3c, !PT ;  /* 0x000000040b047212 */ /* 0x000fe200078e3cff */
[----:B-1----:R-:W-:Y:S06]  /*7eb0*/  @!P0 BRA `(.L_x_185) ;  /* 0x0000000000d88947 */ /* 0x002fec0003800000 */
.L_x_197:
[----:B------:R-:W-:Y:S01]  /*7ec0*/  IMAD R3, R3, 0x8, R0 ;  /* 0x0000000803037824 */ /* 0x000fe200078e0200 */
[----:B------:R-:W-:-:S07]  /*7ed0*/  SHF.L.U32 R0, R4, 0x1f, RZ ;  /* 0x0000001f04007819 */ /* 0x000fce00000006ff */
.L_x_186:
[----:B-1----:R1:W2:Y:S02]  /*7ee0*/  SYNCS.PHASECHK.TRANS64.TRYWAIT P0, [R3+URZ], R0 ;  /* 0x00000000030075a7 */ /* 0x0022a4000800017f */
[----:B--2---:R-:W-:Y:S05]  /*7ef0*/  @!P0 NANOSLEEP.SYNCS 0x989680 ;  /* 0x009896800000895d */ /* 0x004fea0003900000 */
[----:B------:R-:W2:Y:S02]  /*7f00*/  @!P0 SYNCS.PHASECHK.TRANS64 P0, [R3+URZ], R0 ;  /* 0x00000000030085a7 */ /* 0x000ea4000800007f */
[----:B--2---:R-:W-:Y:S05]  /*7f10*/  @!P0 BRA `(.L_x_186) ;  /* 0xfffffffc00f08947 */ /* 0x004fea000383ffff */
.L_x_180:
[----:B------:R-:W-:Y:S05]  /*7f20*/  BSYNC B0 ;  /* 0x0000000000007941 */ /* 0x000fea0003800000 */
.L_x_179:
[----:B------:R-:W-:Y:S05]  /*7f30*/  EXIT ;  /* 0x000000000000794d */ /* 0x000fea0003800000 */
.L_x_21:
[----:B-1----:R1:W2:Y:S02]  /*7f40*/  SYNCS.PHASECHK.TRANS64.TRYWAIT P1, [R3+URZ], R0 ;  /* 0x00000000030075a7 */ /* 0x0022a4000802017f */
[----:B--2---:R-:W-:Y:S05]  /*7f50*/  @!P1 NANOSLEEP.SYNCS 0x989680 ;  /* 0x009896800000995d */ /* 0x004fea0003900000 */
[----:B------:R-:W2:Y:S02]  /*7f60*/  @!P1 SYNCS.PHASECHK.TRANS64 P1, [R3+URZ], R0 ;  /* 0x00000000030095a7 */ /* 0x000ea4000802007f */
[----:B--2---:R-:W-:Y:S05]  /*7f70*/  @!P1 BRA `(.L_x_21) ;  /* 0xfffffffc00f09947 */ /* 0x004fea000383ffff */
[----:B------:R-:W-:Y:S05]  /*7f80*/  BRA `(.L_x_20) ;  /* 0xffffff9800107947 */ /* 0x000fea000383ffff */
.L_x_26:
[----:B-1----:R1:W2:Y:S02]  /*7f90*/  SYNCS.PHASECHK.TRANS64.TRYWAIT P1, [R5+URZ], R4 ;  /* 0x00000004050075a7 */ /* 0x0022a4000802017f */
[----:B--2---:R-:W-:Y:S05]  /*7fa0*/  @!P1 NANOSLEEP.SYNCS 0x989680 ;  /* 0x009896800000995d */ /* 0x004fea0003900000 */
[----:B------:R-:W2:Y:S02]  /*7fb0*/  @!P1 SYNCS.PHASECHK.TRANS64 P1, [R5+URZ], R4 ;  /* 0x00000004050095a7 */ /* 0x000ea4000802007f */
[----:B--2---:R-:W-:Y:S05]  /*7fc0*/  @!P1 BRA `(.L_x_26) ;  /* 0xfffffffc00f09947 */ /* 0x004fea000383ffff */
[----:B------:R-:W-:Y:S05]  /*7fd0*/  BRA `(.L_x_25) ;  /* 0xffffff9800ec7947 */ /* 0x000fea000383ffff */
.L_x_167:
[----:B------:R-:W-:Y:S01]  /*7fe0*/  BSSY B1, `(.L_x_187) ;  /* 0x0000006000017945 */ /* 0x000fe20003800000 */
[----:B------:R-:W-:-:S07]  /*7ff0*/  IMAD.MOV.U32 R15, RZ, RZ, -0x1 ;  /* 0xffffffffff0f7424 */ /* 0x000fce00078e00ff */
[----:B------:R-:W-:Y:S05]  /*8000*/  WARPSYNC.COLLECTIVE R15, `(.L_x_188) ;  /* 0x000000000f0c7348 */ /* 0x000fea0003c00000 */
[----:B------:R-:W-:Y:S02]  /*8010*/  ELECT P6, UR62, PT ;  /* 0x00000000003e782f */ /* 0x000fe400038c0000 */
[----:B------:R-:W-:Y:S01]  /*8020*/  MOV R14, UR62 ;  /* 0x0000003e000e7c02 */ /* 0x000fe20008000f00 */
[----:B------:R-:W-:Y:S10]  /*8030*/  ENDCOLLECTIVE ;  /* 0x000000000000791b */ /* 0x000ff40003800000 */
.L_x_188:
[----:B------:R-:W-:Y:S05]  /*8040*/  BSYNC B1 ;  /* 0x0000000000017941 */ /* 0x000fea0003800000 */
.L_x_187:
[----:B------:R-:W-:Y:S05]  /*8050*/  BRA `(.L_x_189) ;  /* 0xfffffff0000c7947 */ /* 0x000fea000383ffff */
.L_x_170:
[----:B0-----:R0:W1:Y:S02]  /*8060*/  SYNCS.PHASECHK.TRANS64.TRYWAIT P0, [R21+URZ+0x28], R12 ;  /* 0x0000280c150075a7 */ /* 0x001064000800017f */
[----:B-1----:R-:W-:Y:S05]  /*8070*/  @!P0 NANOSLEEP.SYNCS 0x989680 ;  /* 0x009896800000895d */ /* 0x002fea0003900000 */
[----:B------:R-:W1:Y:S02]  /*8080*/  @!P0 SYNCS.PHASECHK.TRANS64 P0, [R21+URZ+0x28], R12 ;  /* 0x0000280c150085a7 */ /* 0x000e64000800007f */
[----:B-1----:R-:W-:Y:S05]  /*8090*/  @!P0 BRA `(.L_x_170) ;  /* 0xfffffffc00f08947 */ /* 0x002fea000383ffff */
[----:B------:R-:W-:Y:S05]  /*80a0*/  BRA `(.L_x_190) ;  /* 0xfffffff000487947 */ /* 0x000fea000383ffff */
.L_x_178:
[----:B------:R-:W-:Y:S01]  /*80b0*/  BSSY B0, `(.L_x_191) ;  /* 0x0000006000007945 */ /* 0x000fe20003800000 */
[----:B------:R-:W-:-:S07]  /*80c0*/  IMAD.MOV.U32 R15, RZ, RZ, -0x1 ;  /* 0xffffffffff0f7424 */ /* 0x000fce00078e00ff */
[----:B------:R-:W-:Y:S05]  /*80d0*/  WARPSYNC.COLLECTIVE R15, `(.L_x_192) ;  /* 0x000000000f0c7348 */ /* 0x000fea0003c00000 */
[----:B------:R-:W-:Y:S02]  /*80e0*/  ELECT P6, UR62, PT ;  /* 0x00000000003e782f */ /* 0x000fe400038c0000 */
[----:B------:R-:W-:Y:S01]  /*80f0*/  MOV R14, UR62 ;  /* 0x0000003e000e7c02 */ /* 0x000fe20008000f00 */
[----:B------:R-:W-:Y:S10]  /*8100*/  ENDCOLLECTIVE ;  /* 0x000000000000791b */ /* 0x000ff40003800000 */
.L_x_192:
[----:B------:R-:W-:Y:S05]  /*8110*/  BSYNC B0 ;  /* 0x0000000000007941 */ /* 0x000fea0003800000 */
.L_x_191:
[----:B------:R-:W-:Y:S05]  /*8120*/  BRA `(.L_x_193) ;  /* 0xfffffff800ac7947 */ /* 0x000fea000383ffff */
.L_x_182:
[----:B0-----:R0:W1:Y:S02]  /*8130*/  SYNCS.PHASECHK.TRANS64.TRYWAIT P0, [R7+URZ], R4 ;  /* 0x00000004070075a7 */ /* 0x001064000800017f */
[----:B-1----:R-:W-:Y:S05]  /*8140*/  @!P0 NANOSLEEP.SYNCS 0x989680 ;  /* 0x009896800000895d */ /* 0x002fea0003900000 */
[----:B------:R-:W1:Y:S02]  /*8150*/  @!P0 SYNCS.PHASECHK.TRANS64 P0, [R7+URZ], R4 ;  /* 0x00000004070085a7 */ /* 0x000e64000800007f */
[----:B-1----:R-:W-:Y:S05]  /*8160*/  @!P0 BRA `(.L_x_182) ;  /* 0xfffffffc00f08947 */ /* 0x002fea000383ffff */
[----:B------:R-:W-:Y:S05]  /*8170*/  BRA `(.L_x_194) ;  /* 0xfffffff800ec7947 */ /* 0x000fea000383ffff */
.L_x_183:
[----:B0-----:R0:W1:Y:S02]  /*8180*/  SYNCS.PHASECHK.TRANS64.TRYWAIT P0, [R8+URZ], R5 ;  /* 0x00000005080075a7 */ /* 0x001064000800017f */
[----:B-1----:R-:W-:Y:S05]  /*8190*/  @!P0 NANOSLEEP.SYNCS 0x989680 ;  /* 0x009896800000895d */ /* 0x002fea0003900000 */
[----:B------:R-:W1:Y:S02]  /*81a0*/  @!P0 SYNCS.PHASECHK.TRANS64 P0, [R8+URZ], R5 ;  /* 0x00000005080085a7 */ /* 0x000e64000800007f */
[----:B-1----:R-:W-:Y:S05]  /*81b0*/  @!P0 BRA `(.L_x_183) ;  /* 0xfffffffc00f08947 */ /* 0x002fea000383ffff */
[----:B------:R-:W-:Y:S05]  /*81c0*/  BRA `(.L_x_195) ;  /* 0xfffffff800fc7947 */ /* 0x000fea000383ffff */
.L_x_184:
[----:B0-----:R0:W1:Y:S02]  /*81d0*/  SYNCS.PHASECHK.TRANS64.TRYWAIT P0, [R9+URZ], R4 ;  /* 0x00000004090075a7 */ /* 0x001064000800017f */
[----:B-1----:R-:W-:Y:S05]  /*81e0*/  @!P0 NANOSLEEP.SYNCS 0x989680 ;  /* 0x009896800000895d */ /* 0x002fea0003900000 */
[----:B------:R-:W1:Y:S02]  /*81f0*/  @!P0 SYNCS.PHASECHK.TRANS64 P0, [R9+URZ], R4 ;  /* 0x00000004090085a7 */ /* 0x000e64000800007f */
[----:B-1----:R-:W-:Y:S05]  /*8200*/  @!P0 BRA `(.L_x_184) ;  /* 0xfffffffc00f08947 */ /* 0x002fea000383ffff */
[----:B------:R-:W-:Y:S05]  /*8210*/  BRA `(.L_x_196) ;  /* 0xfffffffc000c7947 */ /* 0x000fea000383ffff */
.L_x_185:
[----:B0-----:R0:W1:Y:S02]  /*8220*/  SYNCS.PHASECHK.TRANS64.TRYWAIT P0, [R6+URZ], R5 ;  /* 0x00000005060075a7 */ /* 0x001064000800017f */
[----:B-1----:R-:W-:Y:S05]  /*8230*/  @!P0 NANOSLEEP.SYNCS 0x989680 ;  /* 0x009896800000895d */ /* 0x002fea0003900000 */
[----:B------:R-:W1:Y:S02]  /*8240*/  @!P0 SYNCS.PHASECHK.TRANS64 P0, [R6+URZ], R5 ;  /* 0x00000005060085a7 */ /* 0x000e64000800007f */
[----:B-1----:R-:W-:Y:S05]  /*8250*/  @!P0 BRA `(.L_x_185) ;  /* 0xfffffffc00f08947 */ /* 0x002fea000383ffff */
[----:B------:R-:W-:Y:S05]  /*8260*/  BRA `(.L_x_197) ;  /* 0xfffffffc00147947 */ /* 0x000fea000383ffff */
.L_x_198:
[----:B------:R-:W-:-:S00]  /*8270*/  BRA `(.L_x_198) ;  /* 0xfffffffc00fc7947 */ /* 0x000fc0000383ffff */
[----:B------:R-:W-:-:S00]  /*8280*/  NOP ;  /* 0x0000000000007918 */ /* 0x000fc00000000000 */
[----:B------:R-:W-:-:S00]  /*8290*/  NOP ;  /* 0x0000000000007918 */ /* 0x000fc00000000000 */
[----:B------:R-:W-:-:S00]  /*82a0*/  NOP ;  /* 0x0000000000007918 */ /* 0x000fc00000000000 */
[----:B------:R-:W-:-:S00]  /*82b0*/  NOP ;  /* 0x0000000000007918 */ /* 0x000fc00000000000 */
[----:B------:R-:W-:-:S00]  /*82c0*/  NOP ;  /* 0x0000000000007918 */ /* 0x000fc00000000000 */
[----:B------:R-:W-:-:S00]  /*82d0*/  NOP ;  /* 0x0000000000007918 */ /* 0x000fc00000000000 */
[----:B------:R-:W-:-:S00]  /*82e0*/  NOP ;  /* 0x0000000000007918 */ /* 0x000fc00000000000 */
[----:B------:R-:W-:-:S00]  /*82f0*/  NOP ;  /* 0x0000000000007918 */ /* 0x000fc00000000000 */
.L_x_199:


//--------------------- .nv.global.init           --------------------------
	.section	.nv.global.init,"aw",@progbits
.nv.global.init:
	.type		$str$22,@object
	.size		$str$22,($str$23 - $str$22)
$str$22:
        /*0000*/ 	.byte	0x6b, 0x5f, 0x74, 0x69, 0x6c, 0x65, 0x5f, 0x63, 0x6f, 0x75, 0x6e, 0x74, 0x20, 0x3e, 0x3d, 0x20
        /*0010*/ 	.byte	0x31, 0x00
	.type		$str$23,@object
	.size		$str$23,(__unnamed_1 - $str$23)
$str$23:
        /*0012*/ 	.byte	0x2f, 0x74, 0x6d, 0x70, 0x2f, 0x63, 0x75, 0x74, 0x6c, 0x61, 0x73, 0x73, 0x5f, 0x73, 0x77, 0x65
        /*0022*/ 	.byte	0x65, 0x70, 0x5f, 0x73, 0x72, 0x63, 0x2f, 0x69, 0x6e, 0x63, 0x6c, 0x75, 0x64, 0x65, 0x2f, 0x63
        /*0032*/ 	.byte	0x75, 0x74, 0x6c, 0x61, 0x73, 0x73, 0x2f, 0x67, 0x65, 0x6d, 0x6d, 0x2f, 0x63, 0x6f, 0x6c, 0x6c
        /*0042*/ 	.byte	0x65, 0x63, 0x74, 0x69, 0x76, 0x65, 0x2f, 0x73, 0x6d, 0x39, 0x30, 0x5f, 0x6d, 0x6d, 0x61, 0x5f
        /*0052*/ 	.byte	0x74, 0x6d, 0x61, 0x5f, 0x67, 0x6d, 0x6d, 0x61, 0x5f, 0x73, 0x73, 0x5f, 0x77, 0x61, 0x72, 0x70
        /*0062*/ 	.byte	0x73, 0x70, 0x65, 0x63, 0x69, 0x61, 0x6c, 0x69, 0x7a, 0x65, 0x64, 0x2e, 0x68, 0x70, 0x70, 0x00
	.type		__unnamed_1,@object
	.size		__unnamed_1,(.L_0 - __unnamed_1)
__unnamed_1:
        /*0072*/ 	.byte	0x76, 0x6f, 0x69, 0x64, 0x20, 0x63, 0x75, 0x74, 0x6c, 0x61, 0x73, 0x73, 0x3a, 0x3a, 0x67, 0x65
        /* <DEDUP_REMOVED lines=180> */
        /*0bc2*/ 	.byte	0x75, 0x74, 0x65, 0x3a, 0x3a, 0x69, 0x64, 0x65, 0x6e, 0x74, 0x69, 0x74, 0x79, 0x5d, 0x00
.L_0:


//--------------------- .nv.shared._ZN7cutlass13device_kernelINS_4gemm6kernel13GemmUniversalIN4cute5tupleIJiiiiEEENS1_10collective13CollectiveMmaINS1_34MainloopSm90TmaGmmaWarpSpecializedILi5ENS5_IJNS4_1CILi2EEESB_NSA_ILi1EEEEEENS1_35KernelTmaWarpSpecializedCooperativeEEENS5_IJNSA_ILi128EEESG_NSA_ILi64EEEEEENS_6half_tENS5_IJlSC_lEEESJ_SK_NS4_8TiledMMAINS4_8MMA_AtomIJNS4_4SM904GMMA26MMA_64x128x16_F32F16F16_SSILNSO_5MajorE0ELSQ_0ELNSO_7ScaleInE1ELSR_1EEEEEENS4_6LayoutINS5_IJSB_SC_SC_EEENS5_IJSC_NSA_ILi0EEESW_EEEEENS5_IJNS4_10UnderscoreESZ_SZ_EEEEENS4_23SM90_TMA_LOAD_MULTICASTENS4_14ComposedLayoutINS4_7SwizzleILi3ELi4ELi3EEENS4_18smem_ptr_flag_bitsILi16EEENSU_INS5_IJNSA_ILi8EEESH_EEENS5_IJSH_SC_EEEEEEEvNS4_8identityES12_S1C_vS1D_EENS_8epilogue10collective6detail29Sm90TmaWarpSpecializedAdapterINS1G_15DefaultEpilogueISJ_SK_SK_NS1F_6thread17LinearCombinationISJ_Li1EffLNS1K_9ScaleType4KindE0ELNS_15FloatRoundStyleE2ESJ_EENS1_15EpilogueDefaultEEEEEvvEEEEvNT_6ParamsE --------------------------
	.section	.nv.shared._ZN7cutlass13device_kernelINS_4gemm6kernel13GemmUniversalIN4cute5tupleIJiiiiEEENS1_10collective13CollectiveMmaINS1_34MainloopSm90TmaGmmaWarpSpecializedILi5ENS5_IJNS4_1CILi2EEESB_NSA_ILi1EEEEEENS1_35KernelTmaWarpSpecializedCooperativeEEENS5_IJNSA_ILi128EEESG_NSA_ILi64EEEEEENS_6half_tENS5_IJlSC_lEEESJ_SK_NS4_8TiledMMAINS4_8MMA_AtomIJNS4_4SM904GMMA26MMA_64x128x16_F32F16F16_SSILNSO_5MajorE0ELSQ_0ELNSO_7ScaleInE1ELSR_1EEEEEENS4_6LayoutINS5_IJSB_SC_SC_EEENS5_IJSC_NSA_ILi0EEESW_EEEEENS5_IJNS4_10UnderscoreESZ_SZ_EEEEENS4_23SM90_TMA_LOAD_MULTICASTENS4_14ComposedLayoutINS4_7SwizzleILi3ELi4ELi3EEENS4_18smem_ptr_flag_bitsILi16EEENSU_INS5_IJNSA_ILi8EEESH_EEENS5_IJSH_SC_EEEEEEEvNS4_8identityES12_S1C_vS1D_EENS_8epilogue10collective6detail29Sm90TmaWarpSpecializedAdapterINS1G_15DefaultEpilogueISJ_SK_SK_NS1F_6thread17LinearCombinationISJ_Li1EffLNS1K_9ScaleType4KindE0ELNS_15FloatRoundStyleE2ESJ_EENS1_15EpilogueDefaultEEEEEvvEEEEvNT_6ParamsE,"aw",@nobits
	.sectionflags	@""
	.align	16
	.zero		1024


//--------------------- .nv.shared.reserved.0     --------------------------
	.section	.nv.shared.reserved.0,"aw",@nobits
	.weak		__nv_reservedSMEM_offset_0_alias
	.size		__nv_reservedSMEM_offset_0_alias, 0, 0
	.other		__nv_reservedSMEM_offset_0_alias,@"STO_CUDA_RESERVED_SHARED STV_DEFAULT"
__nv_reservedSMEM_offset_0_alias:
	.zero		0


//--------------------- .nv.global                --------------------------
	.section	.nv.global,"aw",@nobits
.nv.global:
	.type		_ZN40_INTERNAL_74905ed1_4_k_cu_086025a7_166264cute1_E,@object
	.size		_ZN40_INTERNAL_74905ed1_4_k_cu_086025a7_166264cute1_E,(_ZN40_INTERNAL_74905ed1_4_k_cu_086025a7_166264cuda3std3__45__cpo6cbeginE - _ZN40_INTERNAL_74905ed1_4_k_cu_086025a7_166264cute1_E)
_ZN40_INTERNAL_74905ed1_4_k_cu_086025a7_166264cute1_E:
	.zero		1
	.type		_ZN40_INTERNAL_74905ed1_4_k_cu_086025a7_166264cuda3std3__45__cpo6cbeginE,@object
	.size		_ZN40_INTERNAL_74905ed1_4_k_cu_086025a7_166264cuda3std3__45__cpo6cbeginE,(_ZN40_INTERNAL_74905ed1_4_k_cu_086025a7_166264cuda3std3__48in_placeE - _ZN40_INTERNAL_74905ed1_4_k_cu_086025a7_166264cuda3std3__45__cpo6cbeginE)
_ZN40_INTERNAL_74905ed1_4_k_cu_086025a7_166264cuda3std3__45__cpo6cbeginE:
	.zero		1
	.type		_ZN40_INTERNAL_74905ed1_4_k_cu_086025a7_166264cuda3std3__48in_placeE,@object
	.size		_ZN40_INTERNAL_74905ed1_4_k_cu_086025a7_166264cuda3std3__48in_placeE,(_ZN40_INTERNAL_74905ed1_4_k_cu_086025a7_166264cuda3std6ranges3__45__cpo9iter_moveE - _ZN40_INTERNAL_74905ed1_4_k_cu_086025a7_166264cuda3std3__48in_placeE)
_ZN40_INTERNAL_74905ed1_4_k_cu_086025a7_166264cuda3std3__48in_placeE:
	.zero		1
	.type		_ZN40_INTERNAL_74905ed1_4_k_cu_086025a7_166264cuda3std6ranges3__45__cpo9iter_moveE,@object
	.size		_ZN40_INTERNAL_74905ed1_4_k_cu_086025a7_166264cuda3std6ranges3__45__cpo9iter_moveE,(_ZN40_INTERNAL_74905ed1_4_k_cu_086025a7_166264cuda3std3__45__cpo5beginE - _ZN40_INTERNAL_74905ed1_4_k_cu_086025a7_166264cuda3std6ranges3__45__cpo9iter_moveE)
_ZN40_INTERNAL_74905ed1_4_k_cu_086025a7_166264cuda3std6ranges3__45__cpo9iter_moveE:
	.zero		1
	.type		_ZN40_INTERNAL_74905ed1_4_k_cu_086025a7_166264cuda3std3__45__cpo5beginE,@object
	.size		_ZN40_INTERNAL_74905ed1_4_k_cu_086025a7_166264cuda3std3__45__cpo5beginE,(_ZN40_INTERNAL_74905ed1_4_k_cu_086025a7_166264cuda3std3__442_GLOBAL__N__74905ed1_4_k_cu_086025a7_166266ignoreE - _ZN40_INTERNAL_74905ed1_4_k_cu_086025a7_166264cuda3std3__45__cpo5beginE)
_ZN40_INTERNAL_74905ed1_4_k_cu_086025a7_166264cuda3std3__45__cpo5beginE:
	.zero		1
	.type		_ZN40_INTERNAL_74905ed1_4_k_cu_086025a7_166264cuda3std3__442_GLOBAL__N__74905ed1_4_k_cu_086025a7_166266ignoreE,@object
	.size		_ZN40_INTERNAL_74905ed1_4_k_cu_086025a7_166264cuda3std3__442_GLOBAL__N__74905ed1_4_k_cu_086025a7_166266ignoreE,(_ZN40_INTERNAL_74905ed1_4_k_cu_086025a7_166264cute7productE - _ZN40_INTERNAL_74905ed1_4_k_cu_086025a7_166264cuda3std3__442_GLOBAL__N__74905ed1_4_k_cu_086025a7_166266ignoreE)
_ZN40_INTERNAL_74905ed1_4_k_cu_086025a7_166264cuda3std3__442_GLOBAL__N__74905ed1_4_k_cu_086025a7_166266ignoreE:
	.zero		1
	.type		_ZN40_INTERNAL_74905ed1_4_k_cu_086025a7_166264cute7productE,@object
	.size		_ZN40_INTERNAL_74905ed1_4_k_cu_086025a7_166264cute7productE,(_ZN40_INTERNAL_74905ed1_4_k_cu_086025a7_166264cuda3std3__45__cpo3endE - _ZN40_INTERNAL_74905ed1_4_k_cu_086025a7_166264cute7productE)
_ZN40_INTERNAL_74905ed1_4_k_cu_086025a7_166264cute7productE:
	.zero		1
	.type		_ZN40_INTERNAL_74905ed1_4_k_cu_086025a7_166264cuda3std3__45__cpo3endE,@object
	.size		_ZN40_INTERNAL_74905ed1_4_k_cu_086025a7_166264cuda3std3__45__cpo3endE,(_ZN40_INTERNAL_74905ed1_4_k_cu_086025a7_166264cuda3std3__419piecewise_constructE - _ZN40_INTERNAL_74905ed1_4_k_cu_086025a7_166264cuda3std3__45__cpo3endE)
_ZN40_INTERNAL_74905ed1_4_k_cu_086025a7_166264cuda3std3__45__cpo3endE:
	.zero		1
	.type		_ZN40_INTERNAL_74905ed1_4_k_cu_086025a7_166264cuda3std3__419piecewise_constructE,@object
	.size		_ZN40_INTERNAL_74905ed1_4_k_cu_086025a7_166264cuda3std3__419piecewise_constructE,(_ZN40_INTERNAL_74905ed1_4_k_cu_086025a7_166264cuda3std3__45__cpo4cendE - _ZN40_INTERNAL_74905ed1_4_k_cu_086025a7_166264cuda3std3__419piecewise_constructE)
_ZN40_INTERNAL_74905ed1_4_k_cu_086025a7_166264cuda3std3__419piecewise_constructE:
	.zero		1
	.type		_ZN40_INTERNAL_74905ed1_4_k_cu_086025a7_166264cuda3std3__45__cpo4cendE,@object
	.size		_ZN40_INTERNAL_74905ed1_4_k_cu_086025a7_166264cuda3std3__45__cpo4cendE,(_ZN40_INTERNAL_74905ed1_4_k_cu_086025a7_166264cuda3std6ranges3__45__cpo4swapE - _ZN40_INTERNAL_74905ed1_4_k_cu_086025a7_166264cuda3std3__45__cpo4cendE)
_ZN40_INTERNAL_74905ed1_4_k_cu_086025a7_166264cuda3std3__45__cpo4cendE:
	.zero		1
	.type		_ZN40_INTERNAL_74905ed1_4_k_cu_086025a7_166264cuda3std6ranges3__45__cpo4swapE,@object
	.size		_ZN40_INTERNAL_74905ed1_4_k_cu_086025a7_166264cuda3std6ranges3__45__cpo4swapE,(.L_8 - _ZN40_INTERNAL_74905ed1_4_k_cu_086025a7_166264cuda3std6ranges3__45__cpo4swapE)
_ZN40_INTERNAL_74905ed1_4_k_cu_086025a7_166264cuda3std6ranges3__45__cpo4swapE:
	.zero		1
.L_8:


//--------------------- .nv.constant0._ZN7cutlass13device_kernelINS_4gemm6kernel13GemmUniversalIN4cute5tupleIJiiiiEEENS1_10collective13CollectiveMmaINS1_34MainloopSm90TmaGmmaWarpSpecializedILi5ENS5_IJNS4_1CILi2EEESB_NSA_ILi1EEEEEENS1_35KernelTmaWarpSpecializedCooperativeEEENS5_IJNSA_ILi128EEESG_NSA_ILi64EEEEEENS_6half_tENS5_IJlSC_lEEESJ_SK_NS4_8TiledMMAINS4_8MMA_AtomIJNS4_4SM904GMMA26MMA_64x128x16_F32F16F16_SSILNSO_5MajorE0ELSQ_0ELNSO_7ScaleInE1ELSR_1EEEEEENS4_6LayoutINS5_IJSB_SC_SC_EEENS5_IJSC_NSA_ILi0EEESW_EEEEENS5_IJNS4_10UnderscoreESZ_SZ_EEEEENS4_23SM90_TMA_LOAD_MULTICASTENS4_14ComposedLayoutINS4_7SwizzleILi3ELi4ELi3EEENS4_18smem_ptr_flag_bitsILi16EEENSU_INS5_IJNSA_ILi8EEESH_EEENS5_IJSH_SC_EEEEEEEvNS4_8identityES12_S1C_vS1D_EENS_8epilogue10collective6detail29Sm90TmaWarpSpecializedAdapterINS1G_15DefaultEpilogueISJ_SK_SK_NS1F_6thread17LinearCombinationISJ_Li1EffLNS1K_9ScaleType4KindE0ELNS_15FloatRoundStyleE2ESJ_EENS1_15EpilogueDefaultEEEEEvvEEEEvNT_6ParamsE --------------------------
	.section	.nv.constant0._ZN7cutlass13device_kernelINS_4gemm6kernel13GemmUniversalIN4cute5tupleIJiiiiEEENS1_10collective13CollectiveMmaINS1_34MainloopSm90TmaGmmaWarpSpecializedILi5ENS5_IJNS4_1CILi2EEESB_NSA_ILi1EEEEEENS1_35KernelTmaWarpSpecializedCooperativeEEENS5_IJNSA_ILi128EEESG_NSA_ILi64EEEEEENS_6half_tENS5_IJlSC_lEEESJ_SK_NS4_8TiledMMAINS4_8MMA_AtomIJNS4_4SM904GMMA26MMA_64x128x16_F32F16F16_SSILNSO_5MajorE0ELSQ_0ELNSO_7ScaleInE1ELSR_1EEEEEENS4_6LayoutINS5_IJSB_SC_SC_EEENS5_IJSC_NSA_ILi0EEESW_EEEEENS5_IJNS4_10UnderscoreESZ_SZ_EEEEENS4_23SM90_TMA_LOAD_MULTICASTENS4_14ComposedLayoutINS4_7SwizzleILi3ELi4ELi3EEENS4_18smem_ptr_flag_bitsILi16EEENSU_INS5_IJNSA_ILi8EEESH_EEENS5_IJSH_SC_EEEEEEEvNS4_8identityES12_S1C_vS1D_EENS_8epilogue10collective6detail29Sm90TmaWarpSpecializedAdapterINS1G_15DefaultEpilogueISJ_SK_SK_NS1F_6thread17LinearCombinationISJ_Li1EffLNS1K_9ScaleType4KindE0ELNS_15FloatRoundStyleE2ESJ_EENS1_15EpilogueDefaultEEEEEvvEEEEvNT_6ParamsE,"a",@progbits
	.sectionflags	@""
	.align	4
.nv.constant0._ZN7cutlass13device_kernelINS_4gemm6kernel13GemmUniversalIN4cute5tupleIJiiiiEEENS1_10collective13CollectiveMmaINS1_34MainloopSm90TmaGmmaWarpSpecializedILi5ENS5_IJNS4_1CILi2EEESB_NSA_ILi1EEEEEENS1_35KernelTmaWarpSpecializedCooperativeEEENS5_IJNSA_ILi128EEESG_NSA_ILi64EEEEEENS_6half_tENS5_IJlSC_lEEESJ_SK_NS4_8TiledMMAINS4_8MMA_AtomIJNS4_4SM904GMMA26MMA_64x128x16_F32F16F16_SSILNSO_5MajorE0ELSQ_0ELNSO_7ScaleInE1ELSR_1EEEEEENS4_6LayoutINS5_IJSB_SC_SC_EEENS5_IJSC_NSA_ILi0EEESW_EEEEENS5_IJNS4_10UnderscoreESZ_SZ_EEEEENS4_23SM90_TMA_LOAD_MULTICASTENS4_14ComposedLayoutINS4_7SwizzleILi3ELi4ELi3EEENS4_18smem_ptr_flag_bitsILi16EEENSU_INS5_IJNSA_ILi8EEESH_EEENS5_IJSH_SC_EEEEEEEvNS4_8identityES12_S1C_vS1D_EENS_8epilogue10collective6detail29Sm90TmaWarpSpecializedAdapterINS1G_15DefaultEpilogueISJ_SK_SK_NS1F_6thread17LinearCombinationISJ_Li1EffLNS1K_9ScaleType4KindE0ELNS_15FloatRoundStyleE2ESJ_EENS1_15EpilogueDefaultEEEEEvvEEEEvNT_6ParamsE:
	.zero		1664


//--------------------- SYMBOLS --------------------------

	.type		.nv.reservedSmem.offset0,@object
	.size		.nv.reservedSmem.offset0,0x4
	.type		__assertfail,@function
